def gluon_tcgen05(
    a_ptr,
    b_ptr,
    c_ptr,
    M,
    N,
    K,
    stride_am,
    stride_bk,
    stride_cm,
    BLOCK_M: gl.constexpr,
    BLOCK_N: gl.constexpr,
    BLOCK_K: gl.constexpr,
    DTYPE: gl.constexpr,
    A_LAYOUT: gl.constexpr,
    B_LAYOUT: gl.constexpr,
    C_LAYOUT: gl.constexpr,
    B_SHAPE: gl.constexpr,
    TMEM_LAYOUT: gl.constexpr,
    TMEM_REG: gl.constexpr,
    TRANS_B: gl.constexpr,
    NUM_BUFFERS: gl.constexpr,
):
    a_desc = tma.make_tensor_descriptor(
        a_ptr, [M, K], [stride_am, 1], [BLOCK_M, BLOCK_K], A_LAYOUT
    )
    b_desc = tma.make_tensor_descriptor(
        b_ptr,
        [N, K] if TRANS_B else [K, N],
        [stride_bk, 1],
        B_SHAPE,
        B_LAYOUT,
    )
    c_desc = tma.make_tensor_descriptor(
        c_ptr, [M, N], [stride_cm, 1], [BLOCK_M, BLOCK_N], C_LAYOUT
    )

    a_bufs = gl.allocate_shared_memory(
        DTYPE, [NUM_BUFFERS, BLOCK_M, BLOCK_K], A_LAYOUT
    )
    b_bufs = gl.allocate_shared_memory(DTYPE, [NUM_BUFFERS] + B_SHAPE, B_LAYOUT)

    pid_m = gl.program_id(0)
    pid_n = gl.program_id(1)
    off_m = pid_m * BLOCK_M
    off_n = pid_n * BLOCK_N

    tma_bars = gl.allocate_shared_memory(
        gl.int64, [NUM_BUFFERS, 1], mbarrier.MBarrierLayout()
    )
    mma_bars = gl.allocate_shared_memory(
        gl.int64, [NUM_BUFFERS, 1], mbarrier.MBarrierLayout()
    )
    for i in gl.static_range(NUM_BUFFERS):
        mbarrier.init(tma_bars.index(i), count=1)
        mbarrier.init(mma_bars.index(i), count=1)

    acc_tmem = allocate_tensor_memory(gl.float32, [BLOCK_M, BLOCK_N], TMEM_LAYOUT)
    idx = 0
    phase = 0
    use_acc = False
    for k in range(0, K, BLOCK_K):
        a = a_bufs.index(idx)
        b = b_bufs.index(idx)
        tma_bar = tma_bars.index(idx)
        mma_bar = mma_bars.index(idx)
        mbarrier.expect(
            tma_bar, a_desc.block_type.nbytes + b_desc.block_type.nbytes
        )
        tma.async_copy_global_to_shared(a_desc, [off_m, k], tma_bar, a)
        tma.async_copy_global_to_shared(
            b_desc, [off_n, k] if TRANS_B else [k, off_n], tma_bar, b
        )
        mbarrier.wait(tma_bar, phase=phase)

        if TRANS_B:
            b = b.permute((1, 0))
        tcgen05_mma(a, b, acc_tmem, use_acc=use_acc)
        tcgen05_commit(mma_bar)
        mbarrier.wait(mma_bar, phase=phase)
        use_acc = True

        idx += 1
        if idx == NUM_BUFFERS:
            idx = 0
            phase ^= 1

    for i in gl.static_range(NUM_BUFFERS):
        mbarrier.invalidate(tma_bars.index(i))
        mbarrier.invalidate(mma_bars.index(i))

    acc = acc_tmem.load(TMEM_REG)
    c_smem = gl.allocate_shared_memory(DTYPE, [BLOCK_M, BLOCK_N], C_LAYOUT)
    c_smem.store(acc.to(DTYPE))
    fence_async_shared()
    tma.async_copy_shared_to_global(c_desc, [off_m, off_n], c_smem)
    tma.store_wait(pendings=0)

# config = {"BLOCK_K": 32, "BLOCK_M": 64, "BLOCK_N": 128, "arch": "sm_100", "dtype": "bf16", "num_buffers": 4, "num_warps": 8, "trans_b": 1}
# arch = sm_100


// ===== COMPILED SASS (sm_100a) =====

	.target	sm_100a

	.elftype	@"ET_EXEC"


//--------------------- .note.nv.tkinfo           --------------------------
	.section	.note.nv.tkinfo,"",@"SHT_NOTE"
	.sectionflags	@"SHF_NOTE_NV_TKINFO"
	.tkinfo
        /*0018*/ 	.word	0x00000081
        /*0030*/ 	.string	""
        /*0030*/ 	.string	"ptxas-blackwell"
        /*0030*/ 	.string	"Cuda compilation tools, release 12.9, V12.9.86"
        /*0030*/ 	.string	"Build cuda_12.9.r12.9/compiler.36037853_0"
        /*0030*/ 	.string	"-v  -suppress-debug-info  -lineinfo  -arch sm_100a "



//--------------------- .note.nv.cuver            --------------------------
	.section	.note.nv.cuver,"",@"SHT_NOTE"
	.sectionflags	@"SHF_NOTE_NV_CUVER"
        /*0018*/ 	.short	0x0001
        /*001a*/ 	.short	0x0064
        /*001c*/ 	.short	0x0001
        /*001e*/ 	.short	0x0000
        /*0020*/ 	.short	0x0001
        /*0022*/ 	.short	0x0000


//--------------------- .nv.info                  --------------------------
	.section	.nv.info,"",@"SHT_CUDA_INFO"
	.align	4


	//----- nvinfo : EIATTR_REGCOUNT
	.align		4
        /*0000*/ 	.byte	0x04, 0x2f
        /*0002*/ 	.short	(.L_4 - .L_3)
	.align		4
.L_3:
        /*0004*/ 	.word	index@(gluon_tcgen05)
        /*0008*/ 	.word	0x00000027


	//----- nvinfo : EIATTR_FRAME_SIZE
	.align		4
.L_4:
        /*000c*/ 	.byte	0x04, 0x11
        /*000e*/ 	.short	(.L_6 - .L_5)
	.align		4
.L_5:
        /*0010*/ 	.word	index@($__internal_2_$__cuda_sm10x_tcgen05_guardrail_trap_unallocated_columns_being_dealloced)
        /*0014*/ 	.word	0x00000000


	//----- nvinfo : EIATTR_FRAME_SIZE
	.align		4
.L_6:
        /*0018*/ 	.byte	0x04, 0x11
        /*001a*/ 	.short	(.L_8 - .L_7)
	.align		4
.L_7:
        /*001c*/ 	.word	index@($__internal_1_$__cuda_sm10x_tcgen05_guardrail_trap_phase_invalid_during_alloc)
        /*0020*/ 	.word	0x00000000


	//----- nvinfo : EIATTR_FRAME_SIZE
	.align		4
.L_8:
        /*0024*/ 	.byte	0x04, 0x11
        /*0026*/ 	.short	(.L_10 - .L_9)
	.align		4
.L_9:
        /*0028*/ 	.word	index@($__internal_0_$__cuda_sm10x_tcgen05_guardrail_trap_col_being_dealloced_not_returned_by_alloc)
        /*002c*/ 	.word	0x00000000


	//----- nvinfo : EIATTR_FRAME_SIZE
	.align		4
.L_10:
        /*0030*/ 	.byte	0x04, 0x11
        /*0032*/ 	.short	(.L_12 - .L_11)
	.align		4
.L_11:
        /*0034*/ 	.word	index@(gluon_tcgen05)
        /*0038*/ 	.word	0x00000000


	//----- nvinfo : EIATTR_MIN_STACK_SIZE
	.align		4
.L_12:
        /*003c*/ 	.byte	0x04, 0x12
        /*003e*/ 	.short	(.L_14 - .L_13)
	.align		4
.L_13:
        /*0040*/ 	.word	index@(gluon_tcgen05)
        /*0044*/ 	.word	0x00000000
.L_14:


//--------------------- .nv.info.gluon_tcgen05    --------------------------
	.section	.nv.info.gluon_tcgen05,"",@"SHT_CUDA_INFO"
	.sectionflags	@""
	.align	4


	//----- nvinfo : EIATTR_CUDA_API_VERSION
	.align		4
        /*0000*/ 	.byte	0x04, 0x37
        /*0002*/ 	.short	(.L_16 - .L_15)
.L_15:
        /*0004*/ 	.word	0x00000081


	//----- nvinfo : EIATTR_KPARAM_INFO
	.align		4
.L_16:
        /*0008*/ 	.byte	0x04, 0x17
        /*000a*/ 	.short	(.L_18 - .L_17)
.L_17:
        /*000c*/ 	.word	0x00000000
        /*0010*/ 	.short	0x000a
        /*0012*/ 	.short	0x0048
        /*0014*/ 	.byte	0x00, 0xf4, 0x21, 0x00


	//----- nvinfo : EIATTR_KPARAM_INFO
	.align		4
.L_18:
        /*0018*/ 	.byte	0x04, 0x17
        /*001a*/ 	.short	(.L_20 - .L_19)
.L_19:
        /*001c*/ 	.word	0x00000000
        /*0020*/ 	.short	0x0009
        /*0022*/ 	.short	0x0040
        /*0024*/ 	.byte	0x00, 0xf4, 0x21, 0x00


	//----- nvinfo : EIATTR_KPARAM_INFO
	.align		4
.L_20:
        /*0028*/ 	.byte	0x04, 0x17
        /*002a*/ 	.short	(.L_22 - .L_21)
.L_21:
        /*002c*/ 	.word	0x00000000
        /*0030*/ 	.short	0x0008
        /*0032*/ 	.short	0x0038
        /*0034*/ 	.byte	0x00, 0xf0, 0x21, 0x00


	//----- nvinfo : EIATTR_KPARAM_INFO
	.align		4
.L_22:
        /*0038*/ 	.byte	0x04, 0x17
        /*003a*/ 	.short	(.L_24 - .L_23)
.L_23:
        /*003c*/ 	.word	0x00000000
        /*0040*/ 	.short	0x0007
        /*0042*/ 	.short	0x0030
        /*0044*/ 	.byte	0x00, 0xf0, 0x21, 0x00


	//----- nvinfo : EIATTR_KPARAM_INFO
	.align		4
.L_24:
        /*0048*/ 	.byte	0x04, 0x17
        /*004a*/ 	.short	(.L_26 - .L_25)
.L_25:
        /*004c*/ 	.word	0x00000000
        /*0050*/ 	.short	0x0006
        /*0052*/ 	.short	0x0028
        /*0054*/ 	.byte	0x00, 0xf0, 0x21, 0x00


	//----- nvinfo : EIATTR_KPARAM_INFO
	.align		4
.L_26:
        /*0058*/ 	.byte	0x04, 0x17
        /*005a*/ 	.short	(.L_28 - .L_27)
.L_27:
        /*005c*/ 	.word	0x00000000
        /*0060*/ 	.short	0x0005
        /*0062*/ 	.short	0x0020
        /*0064*/ 	.byte	0x00, 0xf0, 0x11, 0x00


	//----- nvinfo : EIATTR_KPARAM_INFO
	.align		4
.L_28:
        /*0068*/ 	.byte	0x04, 0x17
        /*006a*/ 	.short	(.L_30 - .L_29)
.L_29:
        /*006c*/ 	.word	0x00000000
        /*0070*/ 	.short	0x0004
        /*0072*/ 	.short	0x001c
        /*0074*/ 	.byte	0x00, 0xf0, 0x11, 0x00


	//----- nvinfo : EIATTR_KPARAM_INFO
	.align		4
.L_30:
        /*0078*/ 	.byte	0x04, 0x17
        /*007a*/ 	.short	(.L_32 - .L_31)
.L_31:
        /*007c*/ 	.word	0x00000000
        /*0080*/ 	.short	0x0003
        /*0082*/ 	.short	0x0018
        /*0084*/ 	.byte	0x00, 0xf0, 0x11, 0x00


	//----- nvinfo : EIATTR_KPARAM_INFO
	.align		4
.L_32:
        /*0088*/ 	.byte	0x04, 0x17
        /*008a*/ 	.short	(.L_34 - .L_33)
.L_33:
        /*008c*/ 	.word	0x00000000
        /*0090*/ 	.short	0x0002
        /*0092*/ 	.short	0x0010
        /*0094*/ 	.byte	0x00, 0xf4, 0x21, 0x00


	//----- nvinfo : EIATTR_KPARAM_INFO
	.align		4
.L_34:
        /*0098*/ 	.byte	0x04, 0x17
        /*009a*/ 	.short	(.L_36 - .L_35)
.L_35:
        /*009c*/ 	.word	0x00000000
        /*00a0*/ 	.short	0x0001
        /*00a2*/ 	.short	0x0008
        /*00a4*/ 	.byte	0x00, 0xf4, 0x21, 0x00


	//----- nvinfo : EIATTR_KPARAM_INFO
	.align		4
.L_36:
        /*00a8*/ 	.byte	0x04, 0x17
        /*00aa*/ 	.short	(.L_38 - .L_37)
.L_37:
        /*00ac*/ 	.word	0x00000000
        /*00b0*/ 	.short	0x0000
        /*00b2*/ 	.short	0x0000
        /*00b4*/ 	.byte	0x00, 0xf4, 0x21, 0x00


	//----- nvinfo : EIATTR_AT_ENTRY_FRAGMENTS
	.align		4
.L_38:
        /*00b8*/ 	.byte	0x04, 0x4f
        /*00ba*/ 	.short	(.L_40 - .L_39)


	//   ....[0]....
.L_39:
        /*00bc*/ 	.word	0x00000004


	//----- nvinfo : EIATTR_RESERVED_SMEM_USED
	.align		4
.L_40:
        /*00c0*/ 	.byte	0x01, 0x41
	.zero		2


	//----- nvinfo : EIATTR_SPARSE_MMA_MASK
	.align		4
        /*00c4*/ 	.byte	0x03, 0x50
        /*00c6*/ 	.short	0x0000


	//----- nvinfo : EIATTR_TCGEN05_1CTA_USED
	.align		4
        /*00c8*/ 	.byte	0x01, 0x51
	.zero		2


	//----- nvinfo : EIATTR_MAXREG_COUNT
	.align		4
        /*00cc*/ 	.byte	0x03, 0x1b
        /*00ce*/ 	.short	0x00ff


	//----- nvinfo : EIATTR_NUM_BARRIERS
	.align		4
        /*00d0*/ 	.byte	0x02, 0x4c
        /*00d2*/ 	.byte	0x01
	.zero		1


	//----- nvinfo : EIATTR_INT_WARP_WIDE_INSTR_OFFSETS
	.align		4
        /*00d4*/ 	.byte	0x04, 0x31
        /*00d6*/ 	.short	(.L_42 - .L_41)


	//   ....[0]....
.L_41:
        /*00d8*/ 	.word	0x00001750


	//   ....[1]....
        /*00dc*/ 	.word	0x00001770


	//   ....[2]....
        /*00e0*/ 	.word	0x000017f0


	//   ....[3]....
        /*00e4*/ 	.word	0x00001bb0


	//   ....[4]....
        /*00e8*/ 	.word	0x00001bc0


	//   ....[5]....
        /*00ec*/ 	.word	0x00001c20


	//   ....[6]....
        /*00f0*/ 	.word	0x00001c30


	//   ....[7]....
        /*00f4*/ 	.word	0x00001e60


	//   ....[8]....
        /*00f8*/ 	.word	0x00001e70


	//   ....[9]....
        /*00fc*/ 	.word	0x00001ff0


	//   ....[10]....
        /*0100*/ 	.word	0x00002020


	//   ....[11]....
        /*0104*/ 	.word	0x00002050


	//   ....[12]....
        /*0108*/ 	.word	0x00002070


	//   ....[13]....
        /*010c*/ 	.word	0x00002290


	//   ....[14]....
        /*0110*/ 	.word	0x000022a0


	//   ....[15]....
        /*0114*/ 	.word	0x00002680


	//   ....[16]....
        /*0118*/ 	.word	0x00002690


	//   ....[17]....
        /*011c*/ 	.word	0x00002a00


	//   ....[18]....
        /*0120*/ 	.word	0x00002a50


	//----- nvinfo : EIATTR_COOP_GROUP_MASK_REGIDS
	.align		4
.L_42:
        /*0124*/ 	.byte	0x04, 0x29
        /*0126*/ 	.short	(.L_44 - .L_43)


	//   ....[0]....
.L_43:
        /*0128*/ 	.word	0xffffffff


	//   ....[1]....
        /*012c*/ 	.word	0xffffffff


	//   ....[2]....
        /*0130*/ 	.word	0xffffffff


	//   ....[3]....
        /*0134*/ 	.word	0xffffffff


	//   ....[4]....
        /*0138*/ 	.word	0xffffffff


	//   ....[5]....
        /*013c*/ 	.word	0xffffffff


	//   ....[6]....
        /*0140*/ 	.word	0xffffffff


	//   ....[7]....
        /*0144*/ 	.word	0xffffffff


	//   ....[8]....
        /*0148*/ 	.word	0xffffffff


	//   ....[9]....
        /*014c*/ 	.word	0xffffffff


	//----- nvinfo : EIATTR_COOP_GROUP_INSTR_OFFSETS
	.align		4
.L_44:
        /*0150*/ 	.byte	0x04, 0x28
        /*0152*/ 	.short	(.L_46 - .L_45)


	//   ....[0]....
.L_45:
        /*0154*/ 	.word	0x00000050


	//   ....[1]....
        /*0158*/ 	.word	0x00000310


	//   ....[2]....
        /*015c*/ 	.word	0x00000500


	//   ....[3]....
        /*0160*/ 	.word	0x000009a0


	//   ....[4]....
        /*0164*/ 	.word	0x00000ae0


	//   ....[5]....
        /*0168*/ 	.word	0x00000fe0


	//   ....[6]....
        /*016c*/ 	.word	0x00001120


	//   ....[7]....
        /*0170*/ 	.word	0x00001610


	//   ....[8]....
        /*0174*/ 	.word	0x00002890


	//   ....[9]....
        /*0178*/ 	.word	0x00002b00


	//----- nvinfo : EIATTR_VRC_CTA_INIT_COUNT
	.align		4
.L_46:
        /*017c*/ 	.byte	0x02, 0x4a
        /*017e*/ 	.byte	0x80
	.zero		1


	//----- nvinfo : EIATTR_MBARRIER_INSTR_OFFSETS
	.align		4
        /*0180*/ 	.byte	0x04, 0x39
        /*0182*/ 	.short	(.L_48 - .L_47)


	//   ....[0]....
.L_47:
        /*0184*/ 	.word	0x00001810
        /*0188*/ 	.word	0x000000ff
        /*018c*/ 	.word	0x0000c000
        /*0190*/ 	.short	0x0100
        /*0192*/ 	.byte	0x08
	.zero		1


	//   ....[1]....
        /*0194*/ 	.word	0x00001820
        /*0198*/ 	.word	0x000000ff
        /*019c*/ 	.word	0x0000c020
        /*01a0*/ 	.short	0x0100
        /*01a2*/ 	.byte	0x08
	.zero		1


	//   ....[2]....
        /*01a4*/ 	.word	0x000018d0
        /*01a8*/ 	.word	0x000000ff
        /*01ac*/ 	.word	0x0000c008
        /*01b0*/ 	.short	0x0100
        /*01b2*/ 	.byte	0x08
	.zero		1


	//   ....[3]....
        /*01b4*/ 	.word	0x000018e0
        /*01b8*/ 	.word	0x000000ff
        /*01bc*/ 	.word	0x0000c028
        /*01c0*/ 	.short	0x0100
        /*01c2*/ 	.byte	0x08
	.zero		1


	//   ....[4]....
        /*01c4*/ 	.word	0x000019c0
        /*01c8*/ 	.word	0x000000ff
        /*01cc*/ 	.word	0x0000c010
        /*01d0*/ 	.short	0x0100
        /*01d2*/ 	.byte	0x08
	.zero		1


	//   ....[5]....
        /*01d4*/ 	.word	0x000019d0
        /*01d8*/ 	.word	0x000000ff
        /*01dc*/ 	.word	0x0000c030
        /*01e0*/ 	.short	0x0100
        /*01e2*/ 	.byte	0x08
	.zero		1


	//   ....[6]....
        /*01e4*/ 	.word	0x00001ae0
        /*01e8*/ 	.word	0x000000ff
        /*01ec*/ 	.word	0x0000c018
        /*01f0*/ 	.short	0x0100
        /*01f2*/ 	.byte	0x08
	.zero		1


	//   ....[7]....
        /*01f4*/ 	.word	0x00001af0
        /*01f8*/ 	.word	0x000000ff
        /*01fc*/ 	.word	0x0000c038
        /*0200*/ 	.short	0x0100
        /*0202*/ 	.byte	0x08
	.zero		1


	//   ....[8]....
        /*0204*/ 	.word	0x00001cc0
        /*0208*/ 	.word	0x000000ff
        /*020c*/ 	.word	0x0000c000
        /*0210*/ 	.short	0x010a
        /*0212*/ 	.byte	0x08
	.zero		1


	//   ....[9]....
        /*0214*/ 	.word	0x00001ec0
        /*0218*/ 	.word	0x000000ff
        /*021c*/ 	.word	0x0000c020
        /*0220*/ 	.short	0x010a
        /*0222*/ 	.byte	0x08
	.zero		1


	//   ....[10]....
        /*0224*/ 	.word	0x000020f0
        /*0228*/ 	.word	0x000000ff
        /*022c*/ 	.word	0x0000c000
        /*0230*/ 	.short	0x010a
        /*0232*/ 	.byte	0x1c
	.zero		1


	//   ....[11]....
        /*0234*/ 	.word	0x000022e0
        /*0238*/ 	.word	0x000000ff
        /*023c*/ 	.word	0x0000c020
        /*0240*/ 	.short	0x010a
        /*0242*/ 	.byte	0x1c
	.zero		1


	//   ....[12]....
        /*0244*/ 	.word	0x000023c0
        /*0248*/ 	.word	0x000000ff
        /*024c*/ 	.word	0x0000c000
        /*0250*/ 	.short	0x0108
        /*0252*/ 	.byte	0x08
	.zero		1


	//   ....[13]....
        /*0254*/ 	.word	0x000023d0
        /*0258*/ 	.word	0x000000ff
        /*025c*/ 	.word	0x0000c020
        /*0260*/ 	.short	0x0108
        /*0262*/ 	.byte	0x08
	.zero		1


	//   ....[14]....
        /*0264*/ 	.word	0x00002420
        /*0268*/ 	.word	0x000000ff
        /*026c*/ 	.word	0x0000c008
        /*0270*/ 	.short	0x0108
        /*0272*/ 	.byte	0x08
	.zero		1


	//   ....[15]....
        /*0274*/ 	.word	0x00002430
        /*0278*/ 	.word	0x000000ff
        /*027c*/ 	.word	0x0000c028
        /*0280*/ 	.short	0x0108
        /*0282*/ 	.byte	0x08
	.zero		1


	//   ....[16]....
        /*0284*/ 	.word	0x00002480
        /*0288*/ 	.word	0x000000ff
        /*028c*/ 	.word	0x0000c010
        /*0290*/ 	.short	0x0108
        /*0292*/ 	.byte	0x08
	.zero		1


	//   ....[17]....
        /*0294*/ 	.word	0x00002490
        /*0298*/ 	.word	0x000000ff
        /*029c*/ 	.word	0x0000c030
        /*02a0*/ 	.short	0x0108
        /*02a2*/ 	.byte	0x08
	.zero		1


	//   ....[18]....
        /*02a4*/ 	.word	0x000024e0
        /*02a8*/ 	.word	0x000000ff
        /*02ac*/ 	.word	0x0000c018
        /*02b0*/ 	.short	0x0108
        /*02b2*/ 	.byte	0x08
	.zero		1


	//   ....[19]....
        /*02b4*/ 	.word	0x000024f0
        /*02b8*/ 	.word	0x000000ff
        /*02bc*/ 	.word	0x0000c038
        /*02c0*/ 	.short	0x0108
        /*02c2*/ 	.byte	0x08
	.zero		1


	//   ....[20]....
        /*02c4*/ 	.word	0x00002b20
        /*02c8*/ 	.word	0x000000ff
        /*02cc*/ 	.word	0x0000c000
        /*02d0*/ 	.short	0x010a
        /*02d2*/ 	.byte	0x08
	.zero		1


	//   ....[21]....
        /*02d4*/ 	.word	0x00002b50
        /*02d8*/ 	.word	0x000000ff
        /*02dc*/ 	.word	0x0000c020
        /*02e0*/ 	.short	0x010a
        /*02e2*/ 	.byte	0x08
	.zero		1


	//   ....[22]....
        /*02e4*/ 	.word	0x00002b80
        /*02e8*/ 	.word	0x000000ff
        /*02ec*/ 	.word	0x0000c000
        /*02f0*/ 	.short	0x010a
        /*02f2*/ 	.byte	0x1c
	.zero		1


	//   ....[23]....
        /*02f4*/ 	.word	0x00002bb0
        /*02f8*/ 	.word	0x000000ff
        /*02fc*/ 	.word	0x0000c020
        /*0300*/ 	.short	0x010a
        /*0302*/ 	.byte	0x1c
	.zero		1


	//----- nvinfo : EIATTR_NUM_MBARRIERS
	.align		4
.L_48:
        /*0304*/ 	.byte	0x03, 0x38
        /*0306*/ 	.short	0x0008


	//----- nvinfo : EIATTR_EXIT_INSTR_OFFSETS
	.align		4
        /*0308*/ 	.byte	0x04, 0x1c
        /*030a*/ 	.short	(.L_50 - .L_49)


	//   ....[0]....
.L_49:
        /*030c*/ 	.word	0x00002b10


	//----- nvinfo : EIATTR_REQNTID
	.align		4
.L_50:
        /*0310*/ 	.byte	0x04, 0x10
        /*0312*/ 	.short	(.L_52 - .L_51)
.L_51:
        /*0314*/ 	.word	0x00000100
        /*0318*/ 	.word	0x00000001
        /*031c*/ 	.word	0x00000001


	//----- nvinfo : EIATTR_CRS_STACK_SIZE
	.align		4
.L_52:
        /*0320*/ 	.byte	0x04, 0x1e
        /*0322*/ 	.short	(.L_54 - .L_53)
.L_53:
        /*0324*/ 	.word	0x00000000


	//----- nvinfo : EIATTR_CBANK_PARAM_SIZE
	.align		4
.L_54:
        /*0328*/ 	.byte	0x03, 0x19
        /*032a*/ 	.short	0x0050


	//----- nvinfo : EIATTR_PARAM_CBANK
	.align		4
        /*032c*/ 	.byte	0x04, 0x0a
        /*032e*/ 	.short	(.L_56 - .L_55)
	.align		4
.L_55:
        /*0330*/ 	.word	index@(.nv.constant0.gluon_tcgen05)
        /*0334*/ 	.short	0x0380
        /*0336*/ 	.short	0x0050


	//----- nvinfo : EIATTR_SW_WAR
	.align		4
.L_56:
        /*0338*/ 	.byte	0x04, 0x36
        /*033a*/ 	.short	(.L_58 - .L_57)
.L_57:
        /*033c*/ 	.word	0x00000008
.L_58:


//--------------------- .nv.compat                --------------------------
	.section	.nv.compat,"",@"SHT_CUDA_COMPAT_INFO"
	.align	4
        /*0000*/ 	.byte	0x02, 0x02, 0x02, 0x00, 0x02, 0x05, 0x05, 0x00, 0x02, 0x03, 0x03, 0x00, 0x02, 0x06, 0x01, 0x00


//--------------------- .nv.callgraph             --------------------------
	.section	.nv.callgraph,"",@"SHT_CUDA_CALLGRAPH"
	.align	4
	.sectionentsize	8
	.align		4
        /*0000*/ 	.word	0x00000000
	.align		4
        /*0004*/ 	.word	0xffffffff
	.align		4
        /*0008*/ 	.word	0x00000000
	.align		4
        /*000c*/ 	.word	0xfffffffe
	.align		4
        /*0010*/ 	.word	0x00000000
	.align		4
        /*0014*/ 	.word	0xfffffffd
	.align		4
        /*0018*/ 	.word	0x00000000
	.align		4
        /*001c*/ 	.word	0xfffffffc


//--------------------- .text.gluon_tcgen05       --------------------------
	.section	.text.gluon_tcgen05,"ax",@progbits
	.align	128
        .global         gluon_tcgen05
        .type           gluon_tcgen05,@function
        .size           gluon_tcgen05,(.L_x_85 - gluon_tcgen05)
        .other          gluon_tcgen05,@"STO_CUDA_ENTRY STV_DEFAULT"
gluon_tcgen05:
.text.gluon_tcgen05:
[----:B------:R-:W1:Y:S01]  /*0000*/  LDC R1, c[0x0][0x37c] ;  /* 0x0000df00ff017b82 */ /* 0x000e620000000800 */
[----:B------:R-:W2:Y:S02]  /*0010*/  S2R R0, SR_TID.X ;  /* 0x0000000000007919 */ /* 0x000ea40000002100 */
[----:B--2---:R-:W-:-:S13]  /*0020*/  ISETP.GE.U32.AND P2, PT, R0, 0x20, PT ;  /* 0x000000200000780c */ /* 0x004fda0003f46070 */
[----:B------:R-:W-:Y:S05]  /*0030*/  @P2 BRA `(.L_x_0) ;  /* 0x0000000000b82947 */ /* 0x000fea0003800000 */
[----:B------:R-:W2:Y:S01]  /*0040*/  S2UR UR6, SR_CgaCtaId ;  /* 0x00000000000679c3 */ /* 0x000ea20000008800 */
[----:B------:R-:W-:Y:S01]  /*0050*/  NOP ;  /* 0x0000000000007918 */ /* 0x000fe20000000000 */
[----:B------:R-:W-:Y:S02]  /*0060*/  UMOV UR4, 0x40 ;  /* 0x0000004000047882 */ /* 0x000fe40000000000 */
[----:B--2---:R-:W-:-:S09]  /*0070*/  ULEA UR4, UR6, UR4, 0x18 ;  /* 0x0000000406047291 */ /* 0x004fd2000f8ec0ff */
[----:B------:R-:W2:Y:S01]  /*0080*/  LDS.U8 R2, [UR4] ;  /* 0x00000004ff027984 */ /* 0x000ea20008000000 */
[----:B------:R-:W-:Y:S02]  /*0090*/  UMOV UR4, 0x400 ;  /* 0x0000040000047882 */ /* 0x000fe40000000000 */
[----:B------:R-:W-:Y:S01]  /*00a0*/  ULEA UR4, UR6, UR4, 0x18 ;  /* 0x0000000406047291 */ /* 0x000fe2000f8ec0ff */
[----:B--2---:R-:W-:-:S13]  /*00b0*/  ISETP.NE.AND P0, PT, R2, RZ, PT ;  /* 0x000000ff0200720c */ /* 0x004fda0003f05270 */
[----:B------:R-:W-:Y:S05]  /*00c0*/  @P0 BRA `(.L_x_1) ;  /* 0x00000000007c0947 */ /* 0x000fea0003800000 */
[----:B------:R-:W-:-:S13]  /*00d0*/  ELECT P0, URZ, PT ;  /* 0x0000000000ff782f */ /* 0x000fda0003800000 */
[----:B------:R-:W-:Y:S05]  /*00e0*/  @!P0 BRA `(.L_x_2) ;  /* 0x0000000000848947 */ /* 0x000fea0003800000 */
[----:B------:R-:W-:Y:S01]  /*00f0*/  UMOV UR5, 0x4 ;  /* 0x0000000400057882 */ /* 0x000fe20000000000 */
[----:B------:R-:W-:Y:S02]  /*0100*/  IMAD.MOV.U32 R5, RZ, RZ, 0x1 ;  /* 0x00000001ff057424 */ /* 0x000fe400078e00ff */
[----:B------:R-:W-:Y:S02]  /*0110*/  IMAD.MOV.U32 R3, RZ, RZ, 0xf ;  /* 0x0000000fff037424 */ /* 0x000fe400078e00ff */
[----:B------:R-:W-:Y:S04]  /*0120*/  DEPBAR.LE SB2, 0x36 ;  /* 0x0000ad800000791a */ /* 0x000fe80000000000 */
[----:B------:R-:W2:Y:S02]  /*0130*/  UTCATOMSWS.FIND_AND_SET.ALIGN UP0, UR5, UR5 ;  /* 0x00000005000575e3 */ /* 0x000ea40008000800 */
[----:B--2---:R-:W-:-:S04]  /*0140*/  PLOP3.LUT P0, PT, PT, PT, UP0, 0x80, 0x8 ;  /* 0x000000000008781c */ /* 0x004fc80003f0f008 */
[----:B------:R-:W-:-:S04]  /*0150*/  SEL R2, RZ, 0xffffffff, !P0 ;  /* 0xffffffffff027807 */ /* 0x000fc80004000000 */
[----:B------:R-:W-:Y:S01]  /*0160*/  ISETP.NE.AND P0, PT, R2, RZ, PT ;  /* 0x000000ff0200720c */ /* 0x000fe20003f05270 */
[----:B------:R-:W-:-:S12]  /*0170*/  IMAD.U32 R2, RZ, RZ, UR5 ;  /* 0x00000005ff027e24 */ /* 0x000fd8000f8e00ff */
[----:B------:R-:W-:Y:S05]  /*0180*/  @P0 BRA `(.L_x_3) ;  /* 0x0000000000240947 */ /* 0x000fea0003800000 */
.L_x_4:
[----:B------:R-:W-:Y:S05]  /*0190*/  NANOSLEEP 0x64 ;  /* 0x000000640000795d */ /* 0x000fea0003800000 */
[----:B------:R-:W-:-:S05]  /*01a0*/  UMOV UR5, 0x4 ;  /* 0x0000000400057882 */ /* 0x000fca0000000000 */
[----:B------:R-:W-:Y:S04]  /*01b0*/  DEPBAR.LE SB2, 0x36 ;  /* 0x0000ad800000791a */ /* 0x000fe80000000000 */
[----:B------:R-:W2:Y:S02]  /*01c0*/  UTCATOMSWS.FIND_AND_SET.ALIGN UP0, UR5, UR5 ;  /* 0x00000005000575e3 */ /* 0x000ea40008000800 */
[----:B--2---:R-:W-:-:S04]  /*01d0*/  PLOP3.LUT P0, PT, PT, PT, UP0, 0x80, 0x8 ;  /* 0x000000000008781c */ /* 0x004fc80003f0f008 */
[----:B------:R-:W-:-:S04]  /*01e0*/  SEL R2, RZ, 0xffffffff, !P0 ;  /* 0xffffffffff027807 */ /* 0x000fc80004000000 */
[----:B------:R-:W-:Y:S01]  /*01f0*/  ISETP.NE.AND P0, PT, R2, RZ, PT ;  /* 0x000000ff0200720c */ /* 0x000fe20003f05270 */
[----:B------:R-:W-:-:S12]  /*0200*/  IMAD.U32 R2, RZ, RZ, UR5 ;  /* 0x00000005ff027e24 */ /* 0x000fd8000f8e00ff */
[----:B------:R-:W-:Y:S05]  /*0210*/  @!P0 BRA `(.L_x_4) ;  /* 0xfffffffc00dc8947 */ /* 0x000fea000383ffff */
.L_x_3:
[C---:B------:R-:W-:Y:S01]  /*0220*/  VIADD R4, R2.reuse, 0x10 ;  /* 0x0000001002047836 */ /* 0x040fe20000000000 */
[----:B------:R-:W-:Y:S01]  /*0230*/  UMOV UR5, 0x50 ;  /* 0x0000005000057882 */ /* 0x000fe20000000000 */
[----:B------:R-:W-:Y:S01]  /*0240*/  SHF.L.U32 R3, R3, R2, RZ ;  /* 0x0000000203037219 */ /* 0x000fe200000006ff */
[----:B------:R-:W-:Y:S01]  /*0250*/  ULEA UR5, UR6, UR5, 0x18 ;  /* 0x0000000506057291 */ /* 0x000fe2000f8ec0ff */
[----:B------:R-:W-:Y:S01]  /*0260*/  IMAD.SHL.U32 R2, R2, 0x20, RZ ;  /* 0x0000002002027824 */ /* 0x000fe200078e00ff */
[----:B------:R-:W-:-:S04]  /*0270*/  SHF.L.U32 R4, R5, R4, RZ ;  /* 0x0000000405047219 */ /* 0x000fc800000006ff */
[----:B------:R-:W-:-:S05]  /*0280*/  LOP3.LUT R3, R4, R3, RZ, 0xfc, !PT ;  /* 0x0000000304037212 */ /* 0x000fca00078efcff */
[----:B------:R2:W-:Y:S04]  /*0290*/  ATOMS.OR RZ, [UR5], R3 ;  /* 0x00000003ffff798c */ /* 0x0005e8000b000005 */
[----:B------:R2:W-:Y:S01]  /*02a0*/  STS [UR4], R2 ;  /* 0x00000002ff007988 */ /* 0x0005e20008000804 */
[----:B------:R-:W-:Y:S05]  /*02b0*/  BRA `(.L_x_2) ;  /* 0x0000000000107947 */ /* 0x000fea0003800000 */
.L_x_1:
[----:B------:R-:W-:Y:S01]  /*02c0*/  IMAD.MOV.U32 R3, RZ, RZ, -0x1 ;  /* 0xffffffffff037424 */ /* 0x000fe200078e00ff */
[----:B------:R-:W-:-:S04]  /*02d0*/  MOV R2, 0x300 ;  /* 0x0000030000027802 */ /* 0x000fc80000000f00 */
[----:B------:R2:W-:Y:S03]  /*02e0*/  STS [UR4], R3 ;  /* 0x00000003ff007988 */ /* 0x0005e60008000804 */
[----:B-12---:R-:W-:Y:S05]  /*02f0*/  CALL.REL.NOINC `($__internal_1_$__cuda_sm10x_tcgen05_guardrail_trap_phase_invalid_during_alloc) ;  /* 0x0000002800447944 */ /* 0x006fea0003c00000 */
.L_x_2:
[----:B------:R-:W-:Y:S05]  /*0300*/  WARPSYNC.ALL ;  /* 0x0000000000007948 */ /* 0x000fea0003800000 */
[----:B------:R-:W-:Y:S01]  /*0310*/  NOP ;  /* 0x0000000000007918 */ /* 0x000fe20000000000 */
.L_x_0:
[----:B------:R-:W3:Y:S08]  /*0320*/  S2UR UR4, SR_CgaCtaId ;  /* 0x00000000000479c3 */ /* 0x000ef00000008800 */
[----:B------:R-:W-:Y:S01]  /*0330*/  BAR.SYNC.DEFER_BLOCKING 0x0 ;  /* 0x0000000000007b1d */ /* 0x000fe20000010000 */
[----:B------:R-:W-:-:S05]  /*0340*/  LOP3.LUT R36, R0, 0xff, RZ, 0xc0, !PT ;  /* 0x000000ff00247812 */ /* 0x000fca00078ec0ff */
[----:B------:R-:W-:Y:S02]  /*0350*/  UMOV UR8, 0x400 ;  /* 0x0000040000087882 */ /* 0x000fe40000000000 */
[----:B--2---:R-:W2:Y:S08]  /*0360*/  LDC R3, c[0x0][0x398] ;  /* 0x0000e600ff037b82 */ /* 0x004eb00000000800 */
[----:B------:R-:W4:Y:S01]  /*0370*/  LDC R6, c[0x0][0x3a0] ;  /* 0x0000e800ff067b82 */ /* 0x000f220000000800 */
[----:B---3--:R-:W-:-:S07]  /*0380*/  ULEA UR8, UR4, UR8, 0x18 ;  /* 0x0000000804087291 */ /* 0x008fce000f8ec0ff */
[----:B------:R-:W3:Y:S02]  /*0390*/  S2UR UR15, SR_CTAID.Y ;  /* 0x00000000000f79c3 */ /* 0x000ee40000002600 */
[----:B------:R-:W5:Y:S06]  /*03a0*/  LDS R4, [UR8] ;  /* 0x00000008ff047984 */ /* 0x000f6c0008000800 */
[----:B------:R-:W-:Y:S06]  /*03b0*/  BAR.SYNC.DEFER_BLOCKING 0x0 ;  /* 0x0000000000007b1d */ /* 0x000fec0000010000 */
[----:B------:R-:W-:Y:S05]  /*03c0*/  @P2 BRA `(.L_x_5) ;  /* 0x0000000000182947 */ /* 0x000fea0003800000 */
[----:B------:R-:W-:Y:S01]  /*03d0*/  ELECT P0, URZ, PT ;  /* 0x0000000000ff782f */ /* 0x000fe20003800000 */
[----:B------:R-:W-:Y:S01]  /*03e0*/  IMAD.MOV.U32 R2, RZ, RZ, 0x1 ;  /* 0x00000001ff027424 */ /* 0x000fe200078e00ff */
[----:B------:R-:W-:Y:S01]  /*03f0*/  UMOV UR5, 0x40 ;  /* 0x0000004000057882 */ /* 0x000fe20000000000 */
[----:B------:R-:W-:Y:S01]  /*0400*/  UVIRTCOUNT.DEALLOC.SMPOOL 0x80 ;  /* 0x000000800000784c */ /* 0x000fe20000000000 */
[----:B------:R-:W-:-:S09]  /*0410*/  ULEA UR5, UR4, UR5, 0x18 ;  /* 0x0000000504057291 */ /* 0x000fd2000f8ec0ff */
[----:B------:R5:W-:Y:S03]  /*0420*/  @P0 STS.U8 [UR5], R2 ;  /* 0x00000002ff000988 */ /* 0x000be60008000005 */
.L_x_5:
[----:B------:R-:W5:Y:S01]  /*0430*/  S2UR UR4, SR_CTAID.Z ;  /* 0x00000000000479c3 */ /* 0x000f620000002700 */
[----:B------:R-:W4:Y:S01]  /*0440*/  LDCU UR5, c[0x0][0x370] ;  /* 0x00006e00ff0577ac */ /* 0x000f220008000800 */
[C---:B------:R-:W-:Y:S01]  /*0450*/  ISETP.GE.U32.AND P0, PT, R36.reuse, 0x20, PT ;  /* 0x000000202400780c */ /* 0x040fe20003f06070 */
[----:B--2--5:R-:W-:Y:S01]  /*0460*/  VIADD R2, R3, 0xffffffff ;  /* 0xffffffff03027836 */ /* 0x024fe20000000000 */
[C---:B------:R-:W-:Y:S01]  /*0470*/  ISETP.NE.U32.AND P3, PT, R36.reuse, RZ, PT ;  /* 0x000000ff2400720c */ /* 0x040fe20003f65070 */
[----:B------:R-:W2:Y:S01]  /*0480*/  LDCU UR6, c[0x0][0x374] ;  /* 0x00006e80ff0677ac */ /* 0x000ea20008000800 */
[----:B------:R-:W-:Y:S01]  /*0490*/  LEA R12, R36, UR8, 0x2 ;  /* 0x00000008240c7c11 */ /* 0x000fe2000f8e10ff */
[----:B----4-:R-:W-:Y:S01]  /*04a0*/  VIADD R9, R6, 0xffffffff ;  /* 0xffffffff06097836 */ /* 0x010fe20000000000 */
[----:B------:R-:W4:Y:S01]  /*04b0*/  S2UR UR7, SR_CTAID.X ;  /* 0x00000000000779c3 */ /* 0x000f220000002500 */
[----:B------:R-:W5:Y:S01]  /*04c0*/  LDCU.64 UR20, c[0x0][0x3c0] ;  /* 0x00007800ff1477ac */ /* 0x000f620008000a00 */
[----:B------:R-:W-:Y:S01]  /*04d0*/  R2UR UR23, R4 ;  /* 0x00000000041772ca */ /* 0x000fe200000e0000 */
[----:B------:R-:W-:Y:S04]  /*04e0*/  BSSY.RECONVERGENT B0, `(.L_x_6) ;  /* 0x0000011000007945 */ /* 0x000fe80003800200 */
[----:B------:R3:W-:Y:S01]  /*04f0*/  @!P0 STS [R12], RZ ;  /* 0x000000ff0c008388 */ /* 0x0007e20000000800 */
[----:B------:R-:W-:-:S03]  /*0500*/  NOP ;  /* 0x0000000000007918 */ /* 0x000fc60000000000 */
[----:B------:R3:W-:Y:S02]  /*0510*/  @!P3 STS [UR8+0x24], R2 ;  /* 0x00002402ff00b988 */ /* 0x0007e40008000808 */
[----:B--23--:R-:W-:Y:S02]  /*0520*/  UIMAD UR4, UR4, UR6, UR15 ;  /* 0x00000006040472a4 */ /* 0x00cfe4000f8e020f */
[----:B------:R2:W-:Y:S02]  /*0530*/  @!P3 STS [UR8+0x20], R9 ;  /* 0x00002009ff00b988 */ /* 0x0005e40008000808 */
[----:B----4-:R-:W-:-:S04]  /*0540*/  UIMAD UR4, UR4, UR5, UR7 ;  /* 0x00000005040472a4 */ /* 0x010fc8000f8e0207 */
[----:B------:R-:W-:-:S04]  /*0550*/  UIMAD UR4, UR4, 0x180, URZ ;  /* 0x00000180040478a4 */ /* 0x000fc8000f8e02ff */
[----:B-----5:R-:W-:-:S04]  /*0560*/  UIADD3 UR24, UP0, UPT, UR4, UR20, URZ ;  /* 0x0000001404187290 */ /* 0x020fc8000ff1e0ff */
[----:B------:R-:W-:Y:S01]  /*0570*/  ULEA.HI.X.SX32 UR25, UR4, UR21, 0x1, UP0 ;  /* 0x0000001504197291 */ /* 0x000fe200080f0eff */
[----:B--2---:R-:W-:Y:S11]  /*0580*/  @P3 BRA `(.L_x_7) ;  /* 0x0000000000183947 */ /* 0x004ff60003800000 */
[----:B------:R-:W2:Y:S01]  /*0590*/  LDS R3, [UR8+0x8] ;  /* 0x00000808ff037984 */ /* 0x000ea20008000800 */
[----:B------:R-:W3:Y:S01]  /*05a0*/  LDC.64 R10, c[0x0][0x380] ;  /* 0x0000e000ff0a7b82 */ /* 0x000ee20000000a00 */
[----:B------:R-:W-:Y:S02]  /*05b0*/  IMAD.MOV.U32 R4, RZ, RZ, 0x70 ;  /* 0x00000070ff047424 */ /* 0x000fe400078e00ff */
[----:B---3--:R3:W-:Y:S03]  /*05c0*/  STS.64 [UR8], R10 ;  /* 0x0000000aff007988 */ /* 0x0087e60008000a08 */
[----:B--2---:R-:W-:-:S05]  /*05d0*/  LOP3.LUT R3, R3, 0x10, R4, 0xd8, !PT ;  /* 0x0000001003037812 */ /* 0x004fca00078ed804 */
[----:B------:R3:W-:Y:S02]  /*05e0*/  STS [UR8+0x8], R3 ;  /* 0x00000803ff007988 */ /* 0x0007e40008000808 */
.L_x_7:
[----:B------:R-:W-:Y:S05]  /*05f0*/  BSYNC.RECONVERGENT B0 ;  /* 0x0000000000007941 */ /* 0x000fea0003800200 */
.L_x_6:
[----:B------:R-:W-:Y:S04]  /*0600*/  BSSY.RECONVERGENT B0, `(.L_x_8) ;  /* 0x000000a000007945 */ /* 0x000fe80003800200 */
[----:B------:R-:W-:Y:S05]  /*0610*/  @P3 BRA `(.L_x_9) ;  /* 0x0000000000203947 */ /* 0x000fea0003800000 */
[----:B---3--:R-:W2:Y:S01]  /*0620*/  LDS R3, [UR8+0x34] ;  /* 0x00003408ff037984 */ /* 0x008ea20008000800 */
[----:B------:R-:W-:Y:S02]  /*0630*/  IMAD.MOV.U32 R4, RZ, RZ, 0x1f000000 ;  /* 0x1f000000ff047424 */ /* 0x000fe400078e00ff */
[----:B------:R-:W-:Y:S01]  /*0640*/  @!P3 IMAD.MOV.U32 R5, RZ, RZ, 0x3f ;  /* 0x0000003fff05b424 */ /* 0x000fe200078e00ff */
[----:B------:R-:W3:Y:S02]  /*0650*/  @!P3 LDS R8, [UR8+0x38] ;  /* 0x00003808ff08b984 */ /* 0x000ee40008000800 */
[----:B--2---:R-:W-:Y:S02]  /*0660*/  LOP3.LUT R3, R3, 0xff000000, R4, 0xb8, !PT ;  /* 0xff00000003037812 */ /* 0x004fe400078eb804 */
[----:B---3--:R-:W-:-:S03]  /*0670*/  @!P3 LOP3.LUT R4, R8, 0xff, R5, 0xb8, !PT ;  /* 0x000000ff0804b812 */ /* 0x008fc600078eb805 */
[----:B------:R2:W-:Y:S04]  /*0680*/  STS [UR8+0x34], R3 ;  /* 0x00003403ff007988 */ /* 0x0005e80008000808 */
[----:B------:R2:W-:Y:S02]  /*0690*/  @!P3 STS [UR8+0x38], R4 ;  /* 0x00003804ff00b988 */ /* 0x0005e40008000808 */
.L_x_9:
[----:B------:R-:W-:Y:S05]  /*06a0*/  BSYNC.RECONVERGENT B0 ;  /* 0x0000000000007941 */ /* 0x000fea0003800200 */
.L_x_8:
[----:B------:R-:W-:Y:S04]  /*06b0*/  BSSY.RECONVERGENT B0, `(.L_x_10) ;  /* 0x000000e000007945 */ /* 0x000fe80003800200 */
[----:B------:R-:W-:Y:S05]  /*06c0*/  @P3 BRA `(.L_x_11) ;  /* 0x0000000000303947 */ /* 0x000fea0003800000 */
[----:B--2---:R-:W2:Y:S01]  /*06d0*/  LDS R4, [UR8+0x34] ;  /* 0x00003408ff047984 */ /* 0x004ea20008000800 */
[----:B---3--:R-:W3:Y:S03]  /*06e0*/  LDC.64 R10, c[0x0][0x3a8] ;  /* 0x0000ea00ff0a7b82 */ /* 0x008ee60000000a00 */
[----:B------:R-:W4:Y:S01]  /*06f0*/  LDS R3, [UR8+0x1c] ;  /* 0x00001c08ff037984 */ /* 0x000f220008000800 */
[C---:B---3--:R-:W-:Y:S01]  /*0700*/  SHF.L.U64.HI R8, R10.reuse, 0x1, R11 ;  /* 0x000000010a087819 */ /* 0x048fe2000001020b */
[----:B------:R-:W-:-:S03]  /*0710*/  IMAD.SHL.U32 R5, R10, 0x2, RZ ;  /* 0x000000020a057824 */ /* 0x000fc600078e00ff */
[--C-:B------:R-:W-:Y:S02]  /*0720*/  SHF.R.U32.HI R10, RZ, 0x4, R8.reuse ;  /* 0x00000004ff0a7819 */ /* 0x100fe40000011608 */
[----:B------:R-:W-:-:S05]  /*0730*/  SHF.R.U64 R5, R5, 0x4, R8 ;  /* 0x0000000405057819 */ /* 0x000fca0000001208 */
[----:B------:R5:W-:Y:S01]  /*0740*/  STS [UR8+0xc], R5 ;  /* 0x00000c05ff007988 */ /* 0x000be20008000808 */
[----:B--2---:R-:W-:Y:S02]  /*0750*/  LOP3.LUT R4, R4, 0x7, RZ, 0xb8, !PT ;  /* 0x0000000704047812 */ /* 0x004fe400078eb8ff */
[----:B----4-:R-:W-:-:S03]  /*0760*/  LOP3.LUT R3, R3, 0xf, R10, 0xb8, !PT ;  /* 0x0000000f03037812 */ /* 0x010fc600078eb80a */
[----:B------:R5:W-:Y:S04]  /*0770*/  STS [UR8+0x34], R4 ;  /* 0x00003404ff007988 */ /* 0x000be80008000808 */
[----:B------:R5:W-:Y:S02]  /*0780*/  STS [UR8+0x1c], R3 ;  /* 0x00001c03ff007988 */ /* 0x000be40008000808 */
.L_x_11:
[----:B------:R-:W-:Y:S05]  /*0790*/  BSYNC.RECONVERGENT B0 ;  /* 0x0000000000007941 */ /* 0x000fea0003800200 */
.L_x_10:
[----:B------:R-:W-:Y:S04]  /*07a0*/  BSSY.RECONVERGENT B1, `(.L_x_12) ;  /* 0x000001a000017945 */ /* 0x000fe80003800200 */
[----:B------:R-:W-:Y:S04]  /*07b0*/  BSSY.RELIABLE B0, `(.L_x_13) ;  /* 0x0000015000007945 */ /* 0x000fe80003800100 */
[----:B------:R-:W-:Y:S05]  /*07c0*/  @P3 BRA `(.L_x_14) ;  /* 0x0000000000203947 */ /* 0x000fea0003800000 */
[----:B--23-5:R-:W2:Y:S02]  /*07d0*/  LDS R3, [UR8+0x34] ;  /* 0x00003408ff037984 */ /* 0x02cea40008000800 */
[----:B--2---:R-:W-:-:S05]  /*07e0*/  LOP3.LUT R3, R3, 0x38, RZ, 0xb8, !PT ;  /* 0x0000003803037812 */ /* 0x004fca00078eb8ff */
[----:B------:R2:W-:Y:S01]  /*07f0*/  STS [UR8+0x34], R3 ;  /* 0x00003403ff007988 */ /* 0x0005e20008000808 */
[----:B------:R-:W-:Y:S05]  /*0800*/  @P3 BRA `(.L_x_15) ;  /* 0x0000000000203947 */ /* 0x000fea0003800000 */
[----:B--2---:R-:W2:Y:S01]  /*0810*/  LDS R3, [UR8+0x8] ;  /* 0x00000808ff037984 */ /* 0x004ea20008000800 */
[----:B------:R-:W-:-:S05]  /*0820*/  IMAD.MOV.U32 R4, RZ, RZ, 0x780 ;  /* 0x00000780ff047424 */ /* 0x000fca00078e00ff */
[----:B--2---:R-:W-:-:S05]  /*0830*/  LOP3.LUT R3, R3, 0x500, R4, 0xd8, !PT ;  /* 0x0000050003037812 */ /* 0x004fca00078ed804 */
[----:B------:R4:W-:Y:S02]  /*0840*/  STS [UR8+0x8], R3 ;  /* 0x00000803ff007988 */ /* 0x0009e40008000808 */
.L_x_14:
[----:B------:R-:W-:Y:S05]  /*0850*/  @P3 BRA `(.L_x_16) ;  /* 0x0000000000283947 */ /* 0x000fea0003800000 */
[----:B--2345:R-:W2:Y:S02]  /*0860*/  LDS R3, [UR8+0x8] ;  /* 0x00000808ff037984 */ /* 0x03cea40008000800 */
[----:B--2---:R-:W-:-:S05]  /*0870*/  LOP3.LUT R3, R3, 0x1800, RZ, 0xb8, !PT ;  /* 0x0000180003037812 */ /* 0x004fca00078eb8ff */
[----:B------:R3:W-:Y:S02]  /*0880*/  STS [UR8+0x8], R3 ;  /* 0x00000803ff007988 */ /* 0x0007e40008000808 */
.L_x_15:
[----:B------:R-:W-:Y:S05]  /*0890*/  @P3 BREAK.RELIABLE B0 ;  /* 0x0000000000003942 */ /* 0x000fea0003800100 */
[----:B------:R-:W-:Y:S05]  /*08a0*/  @P3 BRA `(.L_x_17) ;  /* 0x0000000000243947 */ /* 0x000fea0003800000 */
[----:B------:R-:W4:Y:S01]  /*08b0*/  LDS R4, [UR8+0x8] ;  /* 0x00000808ff047984 */ /* 0x000f220008000800 */
[----:B--23--:R-:W-:-:S05]  /*08c0*/  IMAD.MOV.U32 R3, RZ, RZ, 0x6000 ;  /* 0x00006000ff037424 */ /* 0x00cfca00078e00ff */
[----:B----4-:R-:W-:-:S04]  /*08d0*/  LOP3.LUT R3, R4, 0x4000, R3, 0xd8, !PT ;  /* 0x0000400004037812 */ /* 0x010fc800078ed803 */
[----:B------:R-:W-:-:S05]  /*08e0*/  LOP3.LUT R3, R3, 0x400000, RZ, 0xb8, !PT ;  /* 0x0040000003037812 */ /* 0x000fca00078eb8ff */
[----:B------:R2:W-:Y:S02]  /*08f0*/  STS [UR8+0x8], R3 ;  /* 0x00000803ff007988 */ /* 0x0005e40008000808 */
.L_x_16:
[----:B------:R-:W-:Y:S05]  /*0900*/  BSYNC.RELIABLE B0 ;  /* 0x0000000000007941 */ /* 0x000fea0003800100 */
.L_x_13:
[----:B--2345:R-:W2:Y:S02]  /*0910*/  @!P3 LDS R3, [UR8+0x8] ;  /* 0x00000808ff03b984 */ /* 0x03cea40008000800 */
[----:B--2---:R-:W-:-:S05]  /*0920*/  @!P3 LOP3.LUT R3, R3, 0x8000, RZ, 0xb8, !PT ;  /* 0x000080000303b812 */ /* 0x004fca00078eb8ff */
[----:B------:R4:W-:Y:S02]  /*0930*/  @!P3 STS [UR8+0x8], R3 ;  /* 0x00000803ff00b988 */ /* 0x0009e40008000808 */
.L_x_17:
[----:B------:R-:W-:Y:S05]  /*0940*/  BSYNC.RECONVERGENT B1 ;  /* 0x0000000000017941 */ /* 0x000fea0003800200 */
.L_x_12:
[----:B------:R-:W-:Y:S05]  /*0950*/  WARPSYNC.ALL ;  /* 0x0000000000007948 */ /* 0x000fea0003800000 */
[----:B------:R-:W-:Y:S01]  /*0960*/  NOP ;  /* 0x0000000000007918 */ /* 0x000fe20000000000 */
[----:B------:R-:W-:Y:S05]  /*0970*/  @P0 BRA `(.L_x_18) ;  /* 0x0000000000300947 */ /* 0x000fea0003800000 */
[----:B--234-:R-:W2:Y:S01]  /*0980*/  S2R R3, SR_LANEID ;  /* 0x0000000000037919 */ /* 0x01cea20000000000 */
[----:B------:R-:W-:Y:S05]  /*0990*/  WARPSYNC.ALL ;  /* 0x0000000000007948 */ /* 0x000fea0003800000 */
[----:B------:R-:W-:Y:S01]  /*09a0*/  NOP ;  /* 0x0000000000007918 */ /* 0x000fe20000000000 */
[----:B--2---:R-:W-:-:S05]  /*09b0*/  IMAD.SHL.U32 R3, R3, 0x4, RZ ;  /* 0x0000000403037824 */ /* 0x004fca00078e00ff */
[----:B------:R-:W2:Y:S01]  /*09c0*/  LDS R7, [R3+UR8] ;  /* 0x0000000803077984 */ /* 0x000ea20008000800 */
[----:B------:R-:W-:-:S05]  /*09d0*/  IADD3 R4, P1, PT, R3, UR24, RZ ;  /* 0x0000001803047c10 */ /* 0x000fca000ff3e0ff */
[----:B------:R-:W-:-:S05]  /*09e0*/  IMAD.X R5, RZ, RZ, UR25, P1 ;  /* 0x00000019ff057e24 */ /* 0x000fca00088e06ff */
[----:B--2---:R5:W2:Y:S01]  /*09f0*/  ATOMG.E.EXCH.STRONG.GPU PT, RZ, [R4], R7 ;  /* 0x0000000704ff73a8 */ /* 0x004aa200041ee100 */
[----:B------:R-:W-:-:S04]  /*0a00*/  DEPBAR {5,4,3,2,1,0} ;  /* 0x0000003f0000791a */ /* 0x000fc80000000000 */
[----:B------:R-:W3:Y:S02]  /*0a10*/  CCTL.E.C.LDCU.IV.DEEP [UR24] ;  /* 0x0000000018007540 */ /* 0x000ee40009c08000 */
[----:B---3--:R5:W-:Y:S01]  /*0a20*/  UTMACCTL.IV [UR24] ;  /* 0x00000000180079b9 */ /* 0x008be20008000000 */
[----:B------:R-:W-:Y:S01]  /*0a30*/  NOP ;  /* 0x0000000000007918 */ /* 0x000fe20000000000 */
.L_x_18:
[----:B------:R-:W-:Y:S05]  /*0a40*/  @P0 BRA `(.L_x_19) ;  /* 0x00000000000c0947 */ /* 0x000fea0003800000 */
[----:B------:R0:W-:Y:S01]  /*0a50*/  UTMACMDFLUSH ;  /* 0x00000000000079b7 */ /* 0x0001e20000000000 */
[----:B------:R-:W-:Y:S05]  /*0a60*/  @P0 BRA `(.L_x_19) ;  /* 0x0000000000040947 */ /* 0x000fea0003800000 */
[----:B------:R-:W-:-:S04]  /*0a70*/  DEPBAR.LE SB0, 0x0 ;  /* 0x000080000000791a */ /* 0x000fc80000000000 */
.L_x_19:
[----:B------:R-:W-:Y:S05]  /*0a80*/  WARPSYNC.ALL ;  /* 0x0000000000007948 */ /* 0x000fea0003800000 */
[----:B------:R-:W-:Y:S01]  /*0a90*/  NOP ;  /* 0x0000000000007918 */ /* 0x000fe20000000000 */
[----:B--2---:R-:W-:Y:S06]  /*0aa0*/  BAR.SYNC.DEFER_BLOCKING 0x0 ;  /* 0x0000000000007b1d */ /* 0x004fec0000010000 */
[----:B------:R-:W-:Y:S02]  /*0ab0*/  BSSY.RECONVERGENT B1, `(.L_x_20) ;  /* 0x000000b000017945 */ /* 0x000fe40003800200 */
[----:B------:R-:W-:Y:S06]  /*0ac0*/  BAR.SYNC.DEFER_BLOCKING 0x0 ;  /* 0x0000000000007b1d */ /* 0x000fec0000010000 */
[----:B------:R2:W-:Y:S01]  /*0ad0*/  @!P0 STS [R12], RZ ;  /* 0x000000ff0c008388 */ /* 0x0005e20000000800 */
[----:B------:R-:W-:Y:S01]  /*0ae0*/  NOP ;  /* 0x0000000000007918 */ /* 0x000fe20000000000 */
[----:B------:R-:W-:Y:S05]  /*0af0*/  @P3 BRA `(.L_x_21) ;  /* 0x0000000000183947 */ /* 0x000fea0003800000 */
[----:B---34-:R-:W3:Y:S01]  /*0b00*/  LDS R3, [UR8+0x8] ;  /* 0x00000808ff037984 */ /* 0x018ee20008000800 */
[----:B------:R-:W4:Y:S01]  /*0b10*/  LDC.64 R10, c[0x0][0x388] ;  /* 0x0000e200ff0a7b82 */ /* 0x000f220000000a00 */
[----:B-----5:R-:W-:Y:S02]  /*0b20*/  IMAD.MOV.U32 R4, RZ, RZ, 0x70 ;  /* 0x00000070ff047424 */ /* 0x020fe400078e00ff */
[----:B----4-:R4:W-:Y:S03]  /*0b30*/  STS.64 [UR8], R10 ;  /* 0x0000000aff007988 */ /* 0x0109e60008000a08 */
[----:B---3--:R-:W-:-:S05]  /*0b40*/  LOP3.LUT R3, R3, 0x10, R4, 0xd8, !PT ;  /* 0x0000001003037812 */ /* 0x008fca00078ed804 */
[----:B------:R4:W-:Y:S02]  /*0b50*/  STS [UR8+0x8], R3 ;  /* 0x00000803ff007988 */ /* 0x0009e40008000808 */
.L_x_21:
[----:B-----5:R-:W-:Y:S05]  /*0b60*/  BSYNC.RECONVERGENT B1 ;  /* 0x0000000000017941 */ /* 0x020fea0003800200 */
.L_x_20:
[----:B------:R-:W-:Y:S04]  /*0b70*/  BSSY.RECONVERGENT B2, `(.L_x_22) ;  /* 0x000000f000027945 */ /* 0x000fe80003800200 */
[----:B------:R-:W-:Y:S04]  /*0b80*/  BSSY.RELIABLE B1, `(.L_x_23) ;  /* 0x000000c000017945 */ /* 0x000fe80003800100 */
[----:B------:R-:W-:Y:S05]  /*0b90*/  @P3 BRA `(.L_x_24) ;  /* 0x0000000000283947 */ /* 0x000fea0003800000 */
[----:B---34-:R-:W3:Y:S01]  /*0ba0*/  LDS R3, [UR8+0x34] ;  /* 0x00003408ff037984 */ /* 0x018ee20008000800 */
[----:B------:R-:W-:Y:S01]  /*0bb0*/  IMAD.MOV.U32 R4, RZ, RZ, 0x1f000000 ;  /* 0x1f000000ff047424 */ /* 0x000fe200078e00ff */
[----:B------:R-:W-:Y:S05]  /*0bc0*/  @P3 BREAK.RELIABLE B1 ;  /* 0x0000000000013942 */ /* 0x000fea0003800100 */
[----:B---3--:R-:W-:-:S05]  /*0bd0*/  LOP3.LUT R3, R3, 0xff000000, R4, 0xb8, !PT ;  /* 0xff00000003037812 */ /* 0x008fca00078eb804 */
[----:B------:R3:W-:Y:S01]  /*0be0*/  STS [UR8+0x34], R3 ;  /* 0x00003403ff007988 */ /* 0x0007e20008000808 */
[----:B------:R-:W-:Y:S05]  /*0bf0*/  @P3 BRA `(.L_x_25) ;  /* 0x0000000000183947 */ /* 0x000fea0003800000 */
[----:B------:R-:W4:Y:S01]  /*0c00*/  LDS R4, [UR8+0x38] ;  /* 0x00003808ff047984 */ /* 0x000f220008000800 */
[----:B---3--:R-:W-:-:S05]  /*0c10*/  IMAD.MOV.U32 R3, RZ, RZ, 0x7f ;  /* 0x0000007fff037424 */ /* 0x008fca00078e00ff */
[----:B----4-:R-:W-:-:S05]  /*0c20*/  LOP3.LUT R3, R4, 0xff, R3, 0xb8, !PT ;  /* 0x000000ff04037812 */ /* 0x010fca00078eb803 */
[----:B------:R5:W-:Y:S02]  /*0c30*/  STS [UR8+0x38], R3 ;  /* 0x00003803ff007988 */ /* 0x000be40008000808 */
.L_x_24:
[----:B------:R-:W-:Y:S05]  /*0c40*/  BSYNC.RELIABLE B1 ;  /* 0x0000000000017941 */ /* 0x000fea0003800100 */
.L_x_23:
[----:B------:R2:W-:Y:S02]  /*0c50*/  @!P3 STS [UR8+0x20], R9 ;  /* 0x00002009ff00b988 */ /* 0x0005e40008000808 */
.L_x_25:
[----:B------:R-:W-:Y:S05]  /*0c60*/  BSYNC.RECONVERGENT B2 ;  /* 0x0000000000027941 */ /* 0x000fea0003800200 */
.L_x_22:
[----:B------:R-:W-:Y:S05]  /*0c70*/  WARPSYNC.ALL ;  /* 0x0000000000007948 */ /* 0x000fea0003800000 */
[----:B------:R-:W-:Y:S01]  /*0c80*/  NOP ;  /* 0x0000000000007918 */ /* 0x000fe20000000000 */
[----:B---345:R-:W3:Y:S01]  /*0c90*/  LDC R3, c[0x0][0x39c] ;  /* 0x0000e700ff037b82 */ /* 0x038ee20000000800 */
[----:B------:R-:W-:Y:S01]  /*0ca0*/  BSSY.RECONVERGENT B2, `(.L_x_26) ;  /* 0x0000010000027945 */ /* 0x000fe20003800200 */
[----:B---3--:R-:W-:-:S05]  /*0cb0*/  VIADD R3, R3, 0xffffffff ;  /* 0xffffffff03037836 */ /* 0x008fca0000000000 */
[----:B------:R3:W-:Y:S01]  /*0cc0*/  @!P3 STS [UR8+0x24], R3 ;  /* 0x00002403ff00b988 */ /* 0x0007e20008000808 */
[----:B------:R-:W-:Y:S05]  /*0cd0*/  @P3 BRA `(.L_x_27) ;  /* 0x0000000000303947 */ /* 0x000fea0003800000 */
[----:B------:R-:W4:Y:S01]  /*0ce0*/  LDS R5, [UR8+0x34] ;  /* 0x00003408ff057984 */ /* 0x000f220008000800 */
[----:B------:R-:W5:Y:S03]  /*0cf0*/  LDC.64 R10, c[0x0][0x3b0] ;  /* 0x0000ec00ff0a7b82 */ /* 0x000f660000000a00 */
[----:B------:R-:W2:Y:S01]  /*0d00*/  LDS R4, [UR8+0x1c] ;  /* 0x00001c08ff047984 */ /* 0x000ea20008000800 */
[C---:B-----5:R-:W-:Y:S01]  /*0d10*/  SHF.L.U64.HI R8, R10.reuse, 0x1, R11 ;  /* 0x000000010a087819 */ /* 0x060fe2000001020b */
[----:B------:R-:W-:-:S03]  /*0d20*/  IMAD.SHL.U32 R7, R10, 0x2, RZ ;  /* 0x000000020a077824 */ /* 0x000fc600078e00ff */
[--C-:B--2---:R-:W-:Y:S02]  /*0d30*/  SHF.R.U32.HI R9, RZ, 0x4, R8.reuse ;  /* 0x00000004ff097819 */ /* 0x104fe40000011608 */
[----:B------:R-:W-:-:S05]  /*0d40*/  SHF.R.U64 R7, R7, 0x4, R8 ;  /* 0x0000000407077819 */ /* 0x000fca0000001208 */
[----:B------:R5:W-:Y:S01]  /*0d50*/  STS [UR8+0xc], R7 ;  /* 0x00000c07ff007988 */ /* 0x000be20008000808 */
[----:B----4-:R-:W-:Y:S02]  /*0d60*/  LOP3.LUT R5, R5, 0x7, RZ, 0xb8, !PT ;  /* 0x0000000705057812 */ /* 0x010fe400078eb8ff */
[----:B------:R-:W-:-:S03]  /*0d70*/  LOP3.LUT R4, R4, 0xf, R9, 0xb8, !PT ;  /* 0x0000000f04047812 */ /* 0x000fc600078eb809 */
[----:B------:R5:W-:Y:S04]  /*0d80*/  STS [UR8+0x34], R5 ;  /* 0x00003405ff007988 */ /* 0x000be80008000808 */
[----:B------:R5:W-:Y:S02]  /*0d90*/  STS [UR8+0x1c], R4 ;  /* 0x00001c04ff007988 */ /* 0x000be40008000808 */
.L_x_27:
[----:B------:R-:W-:Y:S05]  /*0da0*/  BSYNC.RECONVERGENT B2 ;  /* 0x0000000000027941 */ /* 0x000fea0003800200 */
.L_x_26:
[----:B------:R-:W-:Y:S04]  /*0db0*/  BSSY.RECONVERGENT B3, `(.L_x_28) ;  /* 0x000001a000037945 */ /* 0x000fe80003800200 */
[----:B------:R-:W-:Y:S04]  /*0dc0*/  BSSY.RELIABLE B2, `(.L_x_29) ;  /* 0x0000015000027945 */ /* 0x000fe80003800100 */
[----:B------:R-:W-:Y:S05]  /*0dd0*/  @P3 BRA `(.L_x_30) ;  /* 0x0000000000203947 */ /* 0x000fea0003800000 */
[----:B-----5:R-:W4:Y:S02]  /*0de0*/  LDS R4, [UR8+0x34] ;  /* 0x00003408ff047984 */ /* 0x020f240008000800 */
[----:B----4-:R-:W-:-:S05]  /*0df0*/  LOP3.LUT R4, R4, 0x38, RZ, 0xb8, !PT ;  /* 0x0000003804047812 */ /* 0x010fca00078eb8ff */
[----:B------:R4:W-:Y:S01]  /*0e00*/  STS [UR8+0x34], R4 ;  /* 0x00003404ff007988 */ /* 0x0009e20008000808 */
[----:B------:R-:W-:Y:S05]  /*0e10*/  @P3 BRA `(.L_x_31) ;  /* 0x0000000000203947 */ /* 0x000fea0003800000 */
[----:B----4-:R-:W4:Y:S01]  /*0e20*/  LDS R4, [UR8+0x8] ;  /* 0x00000808ff047984 */ /* 0x010f220008000800 */
[----:B------:R-:W-:-:S05]  /*0e30*/  IMAD.MOV.U32 R5, RZ, RZ, 0x780 ;  /* 0x00000780ff057424 */ /* 0x000fca00078e00ff */
[----:B----4-:R-:W-:-:S05]  /*0e40*/  LOP3.LUT R4, R4, 0x500, R5, 0xd8, !PT ;  /* 0x0000050004047812 */ /* 0x010fca00078ed805 */
[----:B------:R4:W-:Y:S02]  /*0e50*/  STS [UR8+0x8], R4 ;  /* 0x00000804ff007988 */ /* 0x0009e40008000808 */
.L_x_30:
[----:B------:R-:W-:Y:S05]  /*0e60*/  @P3 BRA `(.L_x_32) ;  /* 0x0000000000283947 */ /* 0x000fea0003800000 */
[----:B----45:R-:W4:Y:S02]  /*0e70*/  LDS R4, [UR8+0x8] ;  /* 0x00000808ff047984 */ /* 0x030f240008000800 */
[----:B----4-:R-:W-:-:S05]  /*0e80*/  LOP3.LUT R4, R4, 0x1800, RZ, 0xb8, !PT ;  /* 0x0000180004047812 */ /* 0x010fca00078eb8ff */
[----:B------:R5:W-:Y:S02]  /*0e90*/  STS [UR8+0x8], R4 ;  /* 0x00000804ff007988 */ /* 0x000be40008000808 */
.L_x_31:
[----:B------:R-:W-:Y:S05]  /*0ea0*/  @P3 BREAK.RELIABLE B2 ;  /* 0x0000000000023942 */ /* 0x000fea0003800100 */
[----:B------:R-:W-:Y:S05]  /*0eb0*/  @P3 BRA `(.L_x_33) ;  /* 0x0000000000243947 */ /* 0x000fea0003800000 */
[----:B----45:R-:W4:Y:S01]  /*0ec0*/  LDS R4, [UR8+0x8] ;  /* 0x00000808ff047984 */ /* 0x030f220008000800 */
[----:B------:R-:W-:-:S05]  /*0ed0*/  IMAD.MOV.U32 R5, RZ, RZ, 0x6000 ;  /* 0x00006000ff057424 */ /* 0x000fca00078e00ff */
[----:B----4-:R-:W-:-:S04]  /*0ee0*/  LOP3.LUT R4, R4, 0x4000, R5, 0xd8, !PT ;  /* 0x0000400004047812 */ /* 0x010fc800078ed805 */
[----:B------:R-:W-:-:S05]  /*0ef0*/  LOP3.LUT R4, R4, 0x400000, RZ, 0xb8, !PT ;  /* 0x0040000004047812 */ /* 0x000fca00078eb8ff */
[----:B------:R4:W-:Y:S02]  /*0f00*/  STS [UR8+0x8], R4 ;  /* 0x00000804ff007988 */ /* 0x0009e40008000808 */
.L_x_32:
[----:B------:R-:W-:Y:S05]  /*0f10*/  BSYNC.RELIABLE B2 ;  /* 0x0000000000027941 */ /* 0x000fea0003800100 */
.L_x_29:
[----:B----45:R-:W4:Y:S02]  /*0f20*/  @!P3 LDS R4, [UR8+0x8] ;  /* 0x00000808ff04b984 */ /* 0x030f240008000800 */
[----:B----4-:R-:W-:-:S05]  /*0f30*/  @!P3 LOP3.LUT R4, R4, 0x8000, RZ, 0xb8, !PT ;  /* 0x000080000404b812 */ /* 0x010fca00078eb8ff */
[----:B------:R4:W-:Y:S02]  /*0f40*/  @!P3 STS [UR8+0x8], R4 ;  /* 0x00000804ff00b988 */ /* 0x0009e40008000808 */
.L_x_33:
[----:B------:R-:W-:Y:S05]  /*0f50*/  BSYNC.RECONVERGENT B3 ;  /* 0x0000000000037941 */ /* 0x000fea0003800200 */
.L_x_28:
[----:B------:R-:W-:Y:S05]  /*0f60*/  WARPSYNC.ALL ;  /* 0x0000000000007948 */ /* 0x000fea0003800000 */
[----:B------:R-:W-:Y:S01]  /*0f70*/  NOP ;  /* 0x0000000000007918 */ /* 0x000fe20000000000 */
[----:B------:R-:W-:-:S04]  /*0f80*/  UIADD3 UR5, UPT, UPT, UR4, 0x80, URZ ;  /* 0x0000008004057890 */ /* 0x000fc8000fffe0ff */
[----:B------:R-:W-:-:S04]  /*0f90*/  UIADD3 UR26, UP0, UPT, UR5, UR20, URZ ;  /* 0x00000014051a7290 */ /* 0x000fc8000ff1e0ff */
[----:B------:R-:W-:Y:S01]  /*0fa0*/  ULEA.HI.X.SX32 UR27, UR5, UR21, 0x1, UP0 ;  /* 0x00000015051b7291 */ /* 0x000fe200080f0eff */
[----:B------:R-:W-:Y:S11]  /*0fb0*/  @P0 BRA `(.L_x_34) ;  /* 0x0000000000300947 */ /* 0x000ff60003800000 */
[----:B----45:R-:W4:Y:S01]  /*0fc0*/  S2R R4, SR_LANEID ;  /* 0x0000000000047919 */ /* 0x030f220000000000 */
[----:B------:R-:W-:Y:S05]  /*0fd0*/  WARPSYNC.ALL ;  /* 0x0000000000007948 */ /* 0x000fea0003800000 */
[----:B------:R-:W-:Y:S01]  /*0fe0*/  NOP ;  /* 0x0000000000007918 */ /* 0x000fe20000000000 */
[----:B----4-:R-:W-:-:S05]  /*0ff0*/  IMAD.SHL.U32 R8, R4, 0x4, RZ ;  /* 0x0000000404087824 */ /* 0x010fca00078e00ff */
[----:B------:R-:W4:Y:S01]  /*1000*/  LDS R7, [R8+UR8] ;  /* 0x0000000808077984 */ /* 0x000f220008000800 */
[----:B------:R-:W-:-:S05]  /*1010*/  IADD3 R4, P1, PT, R8, UR26, RZ ;  /* 0x0000001a08047c10 */ /* 0x000fca000ff3e0ff */
[----:B------:R-:W-:-:S05]  /*1020*/  IMAD.X R5, RZ, RZ, UR27, P1 ;  /* 0x0000001bff057e24 */ /* 0x000fca00088e06ff */
[----:B----4-:R4:W5:Y:S01]  /*1030*/  ATOMG.E.EXCH.STRONG.GPU PT, RZ, [R4], R7 ;  /* 0x0000000704ff73a8 */ /* 0x01096200041ee100 */
[----:B------:R-:W-:-:S04]  /*1040*/  DEPBAR {5,4,3,2,1,0} ;  /* 0x0000003f0000791a */ /* 0x000fc80000000000 */
[----:B------:R-:W2:Y:S02]  /*1050*/  CCTL.E.C.LDCU.IV.DEEP [UR26] ;  /* 0x000000001a007540 */ /* 0x000ea40009c08000 */
[----:B--2---:R4:W-:Y:S01]  /*1060*/  UTMACCTL.IV [UR26] ;  /* 0x000000001a0079b9 */ /* 0x0049e20008000000 */
[----:B------:R-:W-:Y:S01]  /*1070*/  NOP ;  /* 0x0000000000007918 */ /* 0x000fe20000000000 */
.L_x_34:
[----:B------:R-:W-:Y:S05]  /*1080*/  @P0 BRA `(.L_x_35) ;  /* 0x00000000000c0947 */ /* 0x000fea0003800000 */
[----:B------:R0:W-:Y:S01]  /*1090*/  UTMACMDFLUSH ;  /* 0x00000000000079b7 */ /* 0x0001e20000000000 */
[----:B------:R-:W-:Y:S05]  /*10a0*/  @P0 BRA `(.L_x_35) ;  /* 0x0000000000040947 */ /* 0x000fea0003800000 */
[----:B------:R-:W-:-:S04]  /*10b0*/  DEPBAR.LE SB0, 0x0 ;  /* 0x000080000000791a */ /* 0x000fc80000000000 */
.L_x_35:
[----:B------:R-:W-:Y:S05]  /*10c0*/  WARPSYNC.ALL ;  /* 0x0000000000007948 */ /* 0x000fea0003800000 */
[----:B------:R-:W-:Y:S01]  /*10d0*/  NOP ;  /* 0x0000000000007918 */ /* 0x000fe20000000000 */
[----:B-----5:R-:W-:Y:S06]  /*10e0*/  BAR.SYNC.DEFER_BLOCKING 0x0 ;  /* 0x0000000000007b1d */ /* 0x020fec0000010000 */
[----:B------:R-:W-:Y:S02]  /*10f0*/  BSSY.RECONVERGENT B3, `(.L_x_36) ;  /* 0x000000b000037945 */ /* 0x000fe40003800200 */
[----:B------:R-:W-:Y:S06]  /*1100*/  BAR.SYNC.DEFER_BLOCKING 0x0 ;  /* 0x0000000000007b1d */ /* 0x000fec0000010000 */
[----:B------:R5:W-:Y:S01]  /*1110*/  @!P0 STS [R12], RZ ;  /* 0x000000ff0c008388 */ /* 0x000be20000000800 */
[----:B------:R-:W-:Y:S01]  /*1120*/  NOP ;  /* 0x0000000000007918 */ /* 0x000fe20000000000 */
[----:B------:R-:W-:Y:S05]  /*1130*/  @P3 BRA `(.L_x_37) ;  /* 0x0000000000183947 */ /* 0x000fea0003800000 */
[----:B----4-:R-:W4:Y:S01]  /*1140*/  LDS R4, [UR8+0x8] ;  /* 0x00000808ff047984 */ /* 0x010f220008000800 */
[----:B--2---:R-:W2:Y:S01]  /*1150*/  LDC.64 R8, c[0x0][0x390] ;  /* 0x0000e400ff087b82 */ /* 0x004ea20000000a00 */
[----:B------:R-:W-:Y:S02]  /*1160*/  IMAD.MOV.U32 R5, RZ, RZ, 0x70 ;  /* 0x00000070ff057424 */ /* 0x000fe400078e00ff */
[----:B--2---:R2:W-:Y:S03]  /*1170*/  STS.64 [UR8], R8 ;  /* 0x00000008ff007988 */ /* 0x0045e60008000a08 */
[----:B----4-:R-:W-:-:S05]  /*1180*/  LOP3.LUT R4, R4, 0x10, R5, 0xd8, !PT ;  /* 0x0000001004047812 */ /* 0x010fca00078ed805 */
[----:B------:R2:W-:Y:S02]  /*1190*/  STS [UR8+0x8], R4 ;  /* 0x00000804ff007988 */ /* 0x0005e40008000808 */
.L_x_37:
[----:B----4-:R-:W-:Y:S05]  /*11a0*/  BSYNC.RECONVERGENT B3 ;  /* 0x0000000000037941 */ /* 0x010fea0003800200 */
.L_x_36:
[----:B------:R-:W-:Y:S04]  /*11b0*/  BSSY.RECONVERGENT B4, `(.L_x_38) ;  /* 0x0000011000047945 */ /* 0x000fe80003800200 */
[----:B------:R-:W-:Y:S04]  /*11c0*/  BSSY.RELIABLE B3, `(.L_x_39) ;  /* 0x000000e000037945 */ /* 0x000fe80003800100 */
[----:B------:R-:W-:Y:S05]  /*11d0*/  @P3 BRA `(.L_x_40) ;  /* 0x0000000000243947 */ /* 0x000fea0003800000 */
[----:B--2---:R-:W2:Y:S01]  /*11e0*/  LDS R4, [UR8+0x34] ;  /* 0x00003408ff047984 */ /* 0x004ea20008000800 */
[----:B------:R-:W-:-:S05]  /*11f0*/  IMAD.MOV.U32 R5, RZ, RZ, 0x3f000000 ;  /* 0x3f000000ff057424 */ /* 0x000fca00078e00ff */
[----:B--2---:R-:W-:-:S05]  /*1200*/  LOP3.LUT R4, R4, 0xff000000, R5, 0xb8, !PT ;  /* 0xff00000004047812 */ /* 0x004fca00078eb805 */
[----:B------:R2:W-:Y:S01]  /*1210*/  STS [UR8+0x34], R4 ;  /* 0x00003404ff007988 */ /* 0x0005e20008000808 */
[----:B------:R-:W-:Y:S05]  /*1220*/  @P3 BRA `(.L_x_41) ;  /* 0x00000000001c3947 */ /* 0x000fea0003800000 */
[----:B--2---:R-:W2:Y:S01]  /*1230*/  LDS R4, [UR8+0x38] ;  /* 0x00003808ff047984 */ /* 0x004ea20008000800 */
[----:B------:R-:W-:-:S05]  /*1240*/  IMAD.MOV.U32 R5, RZ, RZ, 0x3f ;  /* 0x0000003fff057424 */ /* 0x000fca00078e00ff */
[----:B--2---:R-:W-:-:S05]  /*1250*/  LOP3.LUT R4, R4, 0xff, R5, 0xb8, !PT ;  /* 0x000000ff04047812 */ /* 0x004fca00078eb805 */
[----:B------:R4:W-:Y:S02]  /*1260*/  STS [UR8+0x38], R4 ;  /* 0x00003804ff007988 */ /* 0x0009e40008000808 */
.L_x_40:
[----:B------:R-:W-:Y:S05]  /*1270*/  @P3 BREAK.RELIABLE B3 ;  /* 0x0000000000033942 */ /* 0x000fea0003800100 */
[----:B------:R-:W-:Y:S05]  /*1280*/  @P3 BRA `(.L_x_42) ;  /* 0x00000000000c3947 */ /* 0x000fea0003800000 */
[----:B------:R2:W-:Y:S02]  /*1290*/  STS [UR8+0x20], R3 ;  /* 0x00002003ff007988 */ /* 0x0005e40008000808 */
.L_x_41:
[----:B------:R-:W-:Y:S05]  /*12a0*/  BSYNC.RELIABLE B3 ;  /* 0x0000000000037941 */ /* 0x000fea0003800100 */
.L_x_39:
[----:B------:R2:W-:Y:S02]  /*12b0*/  @!P3 STS [UR8+0x24], R2 ;  /* 0x00002402ff00b988 */ /* 0x0005e40008000808 */
.L_x_42:
[----:B------:R-:W-:Y:S05]  /*12c0*/  BSYNC.RECONVERGENT B4 ;  /* 0x0000000000047941 */ /* 0x000fea0003800200 */
.L_x_38:
[----:B------:R-:W-:Y:S05]  /*12d0*/  WARPSYNC.ALL ;  /* 0x0000000000007948 */ /* 0x000fea0003800000 */
[----:B------:R-:W-:Y:S01]  /*12e0*/  NOP ;  /* 0x0000000000007918 */ /* 0x000fe20000000000 */
[----:B------:R-:W-:Y:S04]  /*12f0*/  BSSY.RECONVERGENT B4, `(.L_x_43) ;  /* 0x000000e000047945 */ /* 0x000fe80003800200 */
[----:B------:R-:W-:Y:S05]  /*1300*/  @P3 BRA `(.L_x_44) ;  /* 0x0000000000303947 */ /* 0x000fea0003800000 */
[----:B--23--:R-:W2:Y:S01]  /*1310*/  LDS R3, [UR8+0x34] ;  /* 0x00003408ff037984 */ /* 0x00cea20008000800 */
[----:B----4-:R-:W3:Y:S03]  /*1320*/  LDC.64 R4, c[0x0][0x3b8] ;  /* 0x0000ee00ff047b82 */ /* 0x010ee60000000a00 */
        /* <DEDUP_REMOVED lines=10> */
.L_x_44:
[----:B------:R-:W-:Y:S05]  /*13d0*/  BSYNC.RECONVERGENT B4 ;  /* 0x0000000000047941 */ /* 0x000fea0003800200 */
.L_x_43:
[----:B------:R-:W-:Y:S04]  /*13e0*/  BSSY.RECONVERGENT B5, `(.L_x_45) ;  /* 0x000001a000057945 */ /* 0x000fe80003800200 */
[----:B------:R-:W-:Y:S04]  /*13f0*/  BSSY.RELIABLE B4, `(.L_x_46) ;  /* 0x0000015000047945 */ /* 0x000fe80003800100 */
[----:B------:R-:W-:Y:S05]  /*1400*/  @P3 BRA `(.L_x_47) ;  /* 0x0000000000203947 */ /* 0x000fea0003800000 */
[----:B--23--:R-:W2:Y:S02]  /*1410*/  LDS R2, [UR8+0x34] ;  /* 0x00003408ff027984 */ /* 0x00cea40008000800 */
[----:B--2---:R-:W-:-:S05]  /*1420*/  LOP3.LUT R2, R2, 0x38, RZ, 0xb8, !PT ;  /* 0x0000003802027812 */ /* 0x004fca00078eb8ff */
[----:B------:R2:W-:Y:S01]  /*1430*/  STS [UR8+0x34], R2 ;  /* 0x00003402ff007988 */ /* 0x0005e20008000808 */
[----:B------:R-:W-:Y:S05]  /*1440*/  @P3 BRA `(.L_x_48) ;  /* 0x0000000000203947 */ /* 0x000fea0003800000 */
[----:B--2---:R-:W2:Y:S01]  /*1450*/  LDS R2, [UR8+0x8] ;  /* 0x00000808ff027984 */ /* 0x004ea20008000800 */
[----:B------:R-:W-:-:S05]  /*1460*/  IMAD.MOV.U32 R3, RZ, RZ, 0x780 ;  /* 0x00000780ff037424 */ /* 0x000fca00078e00ff */
[----:B--2---:R-:W-:-:S05]  /*1470*/  LOP3.LUT R2, R2, 0x500, R3, 0xd8, !PT ;  /* 0x0000050002027812 */ /* 0x004fca00078ed803 */
[----:B------:R2:W-:Y:S02]  /*1480*/  STS [UR8+0x8], R2 ;  /* 0x00000802ff007988 */ /* 0x0005e40008000808 */
.L_x_47:
[----:B------:R-:W-:Y:S05]  /*1490*/  @P3 BRA `(.L_x_49) ;  /* 0x0000000000283947 */ /* 0x000fea0003800000 */
[----:B--23--:R-:W2:Y:S02]  /*14a0*/  LDS R2, [UR8+0x8] ;  /* 0x00000808ff027984 */ /* 0x00cea40008000800 */
[----:B--2---:R-:W-:-:S05]  /*14b0*/  LOP3.LUT R2, R2, 0x1800, RZ, 0xb8, !PT ;  /* 0x0000180002027812 */ /* 0x004fca00078eb8ff */
[----:B------:R3:W-:Y:S02]  /*14c0*/  STS [UR8+0x8], R2 ;  /* 0x00000802ff007988 */ /* 0x0007e40008000808 */
.L_x_48:
[----:B------:R-:W-:Y:S05]  /*14d0*/  @P3 BREAK.RELIABLE B4 ;  /* 0x0000000000043942 */ /* 0x000fea0003800100 */
[----:B------:R-:W-:Y:S05]  /*14e0*/  @P3 BRA `(.L_x_50) ;  /* 0x0000000000243947 */ /* 0x000fea0003800000 */
[----:B--23--:R-:W2:Y:S01]  /*14f0*/  LDS R2, [UR8+0x8] ;  /* 0x00000808ff027984 */ /* 0x00cea20008000800 */
[----:B------:R-:W-:-:S05]  /*1500*/  IMAD.MOV.U32 R3, RZ, RZ, 0x6000 ;  /* 0x00006000ff037424 */ /* 0x000fca00078e00ff */
[----:B--2---:R-:W-:-:S04]  /*1510*/  LOP3.LUT R2, R2, 0x6000, R3, 0xd8, !PT ;  /* 0x0000600002027812 */ /* 0x004fc800078ed803 */
[----:B------:R-:W-:-:S05]  /*1520*/  LOP3.LUT R2, R2, 0x400000, RZ, 0xb8, !PT ;  /* 0x0040000002027812 */ /* 0x000fca00078eb8ff */
[----:B------:R2:W-:Y:S02]  /*1530*/  STS [UR8+0x8], R2 ;  /* 0x00000802ff007988 */ /* 0x0005e40008000808 */
.L_x_49:
[----:B------:R-:W-:Y:S05]  /*1540*/  BSYNC.RELIABLE B4 ;  /* 0x0000000000047941 */ /* 0x000fea0003800100 */
.L_x_46:
[----:B--23--:R-:W2:Y:S02]  /*1550*/  @!P3 LDS R2, [UR8+0x8] ;  /* 0x00000808ff02b984 */ /* 0x00cea40008000800 */
[----:B--2---:R-:W-:-:S05]  /*1560*/  @!P3 LOP3.LUT R2, R2, 0x8000, RZ, 0xb8, !PT ;  /* 0x000080000202b812 */ /* 0x004fca00078eb8ff */
[----:B------:R2:W-:Y:S02]  /*1570*/  @!P3 STS [UR8+0x8], R2 ;  /* 0x00000802ff00b988 */ /* 0x0005e40008000808 */
.L_x_50:
[----:B------:R-:W-:Y:S05]  /*1580*/  BSYNC.RECONVERGENT B5 ;  /* 0x0000000000057941 */ /* 0x000fea0003800200 */
.L_x_45:
[----:B------:R-:W-:Y:S05]  /*1590*/  WARPSYNC.ALL ;  /* 0x0000000000007948 */ /* 0x000fea0003800000 */
[----:B------:R-:W-:Y:S01]  /*15a0*/  NOP ;  /* 0x0000000000007918 */ /* 0x000fe20000000000 */
[----:B------:R-:W-:-:S04]  /*15b0*/  UIADD3 UR4, UPT, UPT, UR4, 0x100, URZ ;  /* 0x0000010004047890 */ /* 0x000fc8000fffe0ff */
[----:B------:R-:W-:-:S04]  /*15c0*/  UIADD3 UR20, UP0, UPT, UR4, UR20, URZ ;  /* 0x0000001404147290 */ /* 0x000fc8000ff1e0ff */
[----:B------:R-:W-:Y:S01]  /*15d0*/  ULEA.HI.X.SX32 UR21, UR4, UR21, 0x1, UP0 ;  /* 0x0000001504157291 */ /* 0x000fe200080f0eff */
[----:B------:R-:W-:Y:S11]  /*15e0*/  @P0 BRA `(.L_x_51) ;  /* 0x0000000000300947 */ /* 0x000ff60003800000 */
[----:B--23--:R-:W2:Y:S01]  /*15f0*/  S2R R2, SR_LANEID ;  /* 0x0000000000027919 */ /* 0x00cea20000000000 */
[----:B------:R-:W-:Y:S05]  /*1600*/  WARPSYNC.ALL ;  /* 0x0000000000007948 */ /* 0x000fea0003800000 */
[----:B------:R-:W-:Y:S01]  /*1610*/  NOP ;  /* 0x0000000000007918 */ /* 0x000fe20000000000 */
[----:B--2-4-:R-:W-:-:S05]  /*1620*/  IMAD.SHL.U32 R4, R2, 0x4, RZ ;  /* 0x0000000402047824 */ /* 0x014fca00078e00ff */
[----:B------:R-:W2:Y:S01]  /*1630*/  LDS R5, [R4+UR8] ;  /* 0x0000000804057984 */ /* 0x000ea20008000800 */
[----:B------:R-:W-:-:S05]  /*1640*/  IADD3 R2, P1, PT, R4, UR20, RZ ;  /* 0x0000001404027c10 */ /* 0x000fca000ff3e0ff */
[----:B------:R-:W-:-:S05]  /*1650*/  IMAD.X R3, RZ, RZ, UR21, P1 ;  /* 0x00000015ff037e24 */ /* 0x000fca00088e06ff */
[----:B--2---:R2:W3:Y:S01]  /*1660*/  ATOMG.E.EXCH.STRONG.GPU PT, RZ, [R2], R5 ;  /* 0x0000000502ff73a8 */ /* 0x0044e200041ee100 */
[----:B------:R-:W-:-:S04]  /*1670*/  DEPBAR {5,4,3,2,1,0} ;  /* 0x0000003f0000791a */ /* 0x000fc80000000000 */
[----:B------:R-:W4:Y:S02]  /*1680*/  CCTL.E.C.LDCU.IV.DEEP [UR20] ;  /* 0x0000000014007540 */ /* 0x000f240009c08000 */
[----:B----4-:R2:W-:Y:S01]  /*1690*/  UTMACCTL.IV [UR20] ;  /* 0x00000000140079b9 */ /* 0x0105e20008000000 */
[----:B------:R-:W-:Y:S01]  /*16a0*/  NOP ;  /* 0x0000000000007918 */ /* 0x000fe20000000000 */
.L_x_51:
[----:B------:R-:W-:Y:S05]  /*16b0*/  @P0 BRA `(.L_x_52) ;  /* 0x00000000000c0947 */ /* 0x000fea0003800000 */
[----:B------:R0:W-:Y:S01]  /*16c0*/  UTMACMDFLUSH ;  /* 0x00000000000079b7 */ /* 0x0001e20000000000 */
[----:B------:R-:W-:Y:S05]  /*16d0*/  @P0 BRA `(.L_x_52) ;  /* 0x0000000000040947 */ /* 0x000fea0003800000 */
[----:B------:R-:W-:-:S04]  /*16e0*/  DEPBAR.LE SB0, 0x0 ;  /* 0x000080000000791a */ /* 0x000fc80000000000 */
.L_x_52:
[----:B------:R-:W-:Y:S05]  /*16f0*/  WARPSYNC.ALL ;  /* 0x0000000000007948 */ /* 0x000fea0003800000 */
[----:B------:R-:W-:Y:S01]  /*1700*/  NOP ;  /* 0x0000000000007918 */ /* 0x000fe20000000000 */
[----:B---3--:R-:W-:Y:S01]  /*1710*/  BAR.SYNC.DEFER_BLOCKING 0x0 ;  /* 0x0000000000007b1d */ /* 0x008fe20000010000 */
[----:B--2---:R-:W-:Y:S01]  /*1720*/  SHF.R.U32.HI R2, RZ, 0x5, R0 ;  /* 0x00000005ff027819 */ /* 0x004fe20000011600 */
[----:B------:R-:W-:-:S03]  /*1730*/  USHF.L.U32 UR15, UR15, 0x7, URZ ;  /* 0x000000070f0f7899 */ /* 0x000fc600080006ff */
[----:B------:R-:W-:Y:S01]  /*1740*/  R2UR UR22, R2 ;  /* 0x00000000021672ca */ /* 0x000fe200000e0000 */
[----:B------:R-:W-:Y:S01]  /*1750*/  VOTEU.ALL UP0, P3 ;  /* 0x0000000000ff7886 */ /* 0x000fe20001800000 */
[----:B------:R-:W-:Y:S01]  /*1760*/  UMOV UR4, 0x1 ;  /* 0x0000000100047882 */ /* 0x000fe20000000000 */
[----:B------:R-:W-:Y:S01]  /*1770*/  VOTEU.ALL UP1, P3 ;  /* 0x0000000000ff7886 */ /* 0x000fe20001820000 */
[----:B------:R-:W-:Y:S02]  /*1780*/  BSSY.RECONVERGENT B5, `(.L_x_53) ;  /* 0x0000018000057945 */ /* 0x000fe40003800200 */
[----:B------:R-:W-:-:S04]  /*1790*/  @!UP0 UIADD3 UR10, UPT, UPT, -UR4, 0x100000, URZ ;  /* 0x00100000040a8890 */ /* 0x000fc8000fffe1ff */
[----:B------:R-:W-:Y:S02]  /*17a0*/  @!UP0 USHF.L.U32 UR11, UR10, 0xb, URZ ;  /* 0x0000000b0a0b8899 */ /* 0x000fe400080006ff */
[----:B------:R-:W-:Y:S02]  /*17b0*/  @!UP0 USHF.L.U32 UR10, UR10, 0x1, URZ ;  /* 0x000000010a0a8899 */ /* 0x000fe400080006ff */
[----:B------:R-:W-:-:S04]  /*17c0*/  @!UP0 UIADD3 UR4, UPT, UPT, -UR4, 0x100000, URZ ;  /* 0x0010000004048890 */ /* 0x000fc8000fffe1ff */
[----:B------:R-:W-:Y:S02]  /*17d0*/  @!UP0 USHF.L.U32 UR5, UR4, 0xb, URZ ;  /* 0x0000000b04058899 */ /* 0x000fe400080006ff */
[----:B------:R-:W-:Y:S01]  /*17e0*/  @!UP0 USHF.L.U32 UR4, UR4, 0x1, URZ ;  /* 0x0000000104048899 */ /* 0x000fe200080006ff */
[----:B------:R-:W-:Y:S01]  /*17f0*/  VOTEU.ALL UP0, P3 ;  /* 0x0000000000ff7886 */ /* 0x000fe20001800000 */
[----:B------:R-:W2:Y:S04]  /*1800*/  FENCE.VIEW.ASYNC.S ;  /* 0x00000000000073c6 */ /* 0x000ea80000000000 */
[----:B--2---:R2:W3:Y:S06]  /*1810*/  @!UP0 SYNCS.EXCH.64 URZ, [UR8+0xc000], UR10 ;  /* 0x00c0000a08ff85b2 */ /* 0x0044ec0008000100 */
[----:B------:R2:W3:Y:S02]  /*1820*/  @!UP1 SYNCS.EXCH.64 URZ, [UR8+0xc020], UR4 ;  /* 0x00c0200408ff95b2 */ /* 0x0004e40008000100 */
[----:B---3--:R-:W-:Y:S06]  /*1830*/  BAR.SYNC.DEFER_BLOCKING 0x0 ;  /* 0x0000000000007b1d */ /* 0x008fec0000010000 */
[----:B------:R-:W-:Y:S05]  /*1840*/  @P3 BRA `(.L_x_54) ;  /* 0x00000000002c3947 */ /* 0x000fea0003800000 */
[----:B--2---:R-:W-:Y:S02]  /*1850*/  UMOV UR4, 0x1 ;  /* 0x0000000100047882 */ /* 0x004fe40000000000 */
[----:B------:R-:W-:-:S04]  /*1860*/  UIADD3 UR10, UPT, UPT, -UR4, 0x100000, URZ ;  /* 0x00100000040a7890 */ /* 0x000fc8000fffe1ff */
[----:B------:R-:W-:Y:S02]  /*1870*/  USHF.L.U32 UR11, UR10, 0xb, URZ ;  /* 0x0000000b0a0b7899 */ /* 0x000fe400080006ff */
[----:B------:R-:W-:Y:S02]  /*1880*/  USHF.L.U32 UR10, UR10, 0x1, URZ ;  /* 0x000000010a0a7899 */ /* 0x000fe400080006ff */
[----:B------:R-:W-:-:S04]  /*1890*/  UIADD3 UR4, UPT, UPT, -UR4, 0x100000, URZ ;  /* 0x0010000004047890 */ /* 0x000fc8000fffe1ff */
[----:B------:R-:W-:Y:S02]  /*18a0*/  USHF.L.U32 UR5, UR4, 0xb, URZ ;  /* 0x0000000b04057899 */ /* 0x000fe400080006ff */
[----:B------:R-:W-:Y:S01]  /*18b0*/  USHF.L.U32 UR4, UR4, 0x1, URZ ;  /* 0x0000000104047899 */ /* 0x000fe200080006ff */
[----:B------:R-:W2:Y:S03]  /*18c0*/  FENCE.VIEW.ASYNC.S ;  /* 0x00000000000073c6 */ /* 0x000ea60000000000 */
[----:B--2---:R3:W2:Y:S08]  /*18d0*/  SYNCS.EXCH.64 URZ, [UR8+0xc008], UR10 ;  /* 0x00c0080a08ff75b2 */ /* 0x0046b00008000100 */
[----:B------:R3:W4:Y:S02]  /*18e0*/  SYNCS.EXCH.64 URZ, [UR8+0xc028], UR4 ;  /* 0x00c0280408ff75b2 */ /* 0x0007240008000100 */
[----:B---3--:R-:W-:Y:S01]  /*18f0*/  NOP ;  /* 0x0000000000007918 */ /* 0x008fe20000000000 */
.L_x_54:
[----:B--2---:R-:W-:Y:S05]  /*1900*/  BSYNC.RECONVERGENT B5 ;  /* 0x0000000000057941 */ /* 0x004fea0003800200 */
.L_x_53:
[----:B----4-:R-:W-:Y:S06]  /*1910*/  BAR.SYNC.DEFER_BLOCKING 0x0 ;  /* 0x0000000000007b1d */ /* 0x010fec0000010000 */
[----:B------:R-:W-:Y:S04]  /*1920*/  BSSY.RECONVERGENT B5, `(.L_x_55) ;  /* 0x000000d000057945 */ /* 0x000fe80003800200 */
[----:B------:R-:W-:Y:S05]  /*1930*/  @P3 BRA `(.L_x_56) ;  /* 0x00000000002c3947 */ /* 0x000fea0003800000 */
[----:B------:R-:W-:Y:S02]  /*1940*/  UMOV UR4, 0x1 ;  /* 0x0000000100047882 */ /* 0x000fe40000000000 */
[----:B------:R-:W-:-:S04]  /*1950*/  UIADD3 UR10, UPT, UPT, -UR4, 0x100000, URZ ;  /* 0x00100000040a7890 */ /* 0x000fc8000fffe1ff */
[----:B------:R-:W-:Y:S02]  /*1960*/  USHF.L.U32 UR11, UR10, 0xb, URZ ;  /* 0x0000000b0a0b7899 */ /* 0x000fe400080006ff */
[----:B------:R-:W-:Y:S02]  /*1970*/  USHF.L.U32 UR10, UR10, 0x1, URZ ;  /* 0x000000010a0a7899 */ /* 0x000fe400080006ff */
[----:B------:R-:W-:-:S04]  /*1980*/  UIADD3 UR4, UPT, UPT, -UR4, 0x100000, URZ ;  /* 0x0010000004047890 */ /* 0x000fc8000fffe1ff */
[----:B------:R-:W-:Y:S02]  /*1990*/  USHF.L.U32 UR5, UR4, 0xb, URZ ;  /* 0x0000000b04057899 */ /* 0x000fe400080006ff */
[----:B------:R-:W-:Y:S01]  /*19a0*/  USHF.L.U32 UR4, UR4, 0x1, URZ ;  /* 0x0000000104047899 */ /* 0x000fe200080006ff */
[----:B------:R-:W2:Y:S03]  /*19b0*/  FENCE.VIEW.ASYNC.S ;  /* 0x00000000000073c6 */ /* 0x000ea60000000000 */
[----:B--2---:R2:W3:Y:S08]  /*19c0*/  SYNCS.EXCH.64 URZ, [UR8+0xc010], UR10 ;  /* 0x00c0100a08ff75b2 */ /* 0x0044f00008000100 */
[----:B------:R2:W4:Y:S01]  /*19d0*/  SYNCS.EXCH.64 URZ, [UR8+0xc030], UR4 ;  /* 0x00c0300408ff75b2 */ /* 0x0005220008000100 */
[----:B------:R-:W-:Y:S01]  /*19e0*/  NOP ;  /* 0x0000000000007918 */ /* 0x000fe20000000000 */
.L_x_56:
[----:B--2---:R-:W-:Y:S05]  /*19f0*/  BSYNC.RECONVERGENT B5 ;  /* 0x0000000000057941 */ /* 0x004fea0003800200 */
.L_x_55:
[----:B---34-:R-:W-:Y:S01]  /*1a00*/  BAR.SYNC.DEFER_BLOCKING 0x0 ;  /* 0x0000000000007b1d */ /* 0x018fe20000010000 */
[----:B------:R-:W-:Y:S01]  /*1a10*/  UIADD3 UR12, UPT, UPT, UR8, 0xc020, URZ ;  /* 0x0000c020080c7890 */ /* 0x000fe2000fffe0ff */
[----:B------:R-:W-:Y:S01]  /*1a20*/  ISETP.GE.AND P0, PT, R6, 0x1, PT ;  /* 0x000000010600780c */ /* 0x000fe20003f06270 */
[----:B------:R-:W-:-:S03]  /*1a30*/  USHF.L.U32 UR19, UR7, 0x6, URZ ;  /* 0x0000000607137899 */ /* 0x000fc600080006ff */
        /* <DEDUP_REMOVED lines=13> */
.L_x_58:
[----:B--2---:R-:W-:Y:S05]  /*1b10*/  BSYNC.RECONVERGENT B5 ;  /* 0x0000000000057941 */ /* 0x004fea0003800200 */
.L_x_57:
[----:B------:R-:W-:Y:S05]  /*1b20*/  @!P0 BRA `(.L_x_59) ;  /* 0x0000000800148947 */ /* 0x000fea0003800000 */
[----:B---34-:R-:W-:Y:S01]  /*1b30*/  BAR.SYNC.DEFER_BLOCKING 0x0 ;  /* 0x0000000000007b1d */ /* 0x018fe20000010000 */
[----:B------:R-:W-:Y:S01]  /*1b40*/  ELECT P1, URZ, PT ;  /* 0x0000000000ff782f */ /* 0x000fe20003820000 */
[----:B------:R-:W-:Y:S01]  /*1b50*/  @!P3 IMAD.MOV.U32 R2, RZ, RZ, 0x3000 ;  /* 0x00003000ff02b424 */ /* 0x000fe200078e00ff */
[----:B------:R-:W-:Y:S02]  /*1b60*/  UIADD3 UR16, UPT, UPT, UR8, 0x8000, URZ ;  /* 0x0000800008107890 */ /* 0x000fe4000fffe0ff */
[----:B------:R-:W-:Y:S02]  /*1b70*/  ISETP.LT.U32.AND P1, PT, R36, 0x20, P1 ;  /* 0x000000202400780c */ /* 0x000fe40000f21070 */
[----:B------:R-:W-:Y:S01]  /*1b80*/  ELECT P0, URZ, PT ;  /* 0x0000000000ff782f */ /* 0x000fe20003800000 */
[----:B------:R-:W-:-:S03]  /*1b90*/  UMOV UR11, UR15 ;  /* 0x0000000f000b7c82 */ /* 0x000fc60008000000 */
[----:B------:R-:W-:-:S07]  /*1ba0*/  ISETP.LT.U32.AND P0, PT, R36, 0x20, P0 ;  /* 0x000000202400780c */ /* 0x000fce0000701070 */
[----:B------:R-:W-:Y:S01]  /*1bb0*/  VOTEU.ANY UP0, P1 ;  /* 0x0000000000ff7886 */ /* 0x000fe20000800100 */
[----:B------:R-:W-:-:S04]  /*1bc0*/  VOTEU.ANY UP2, P1 ;  /* 0x0000000000ff7886 */ /* 0x000fc80000840100 */
[----:B------:R-:W-:Y:S02]  /*1bd0*/  @UP0 UIADD3 UR17, UPT, UPT, UR8, 0xc000, URZ ;  /* 0x0000c00008110890 */ /* 0x000fe4000fffe0ff */
[----:B------:R2:W-:Y:S01]  /*1be0*/  @!P3 SYNCS.ARRIVE.TRANS64 RZ, [UR8+0xc000], R2 ;  /* 0x00c00002ffffb9a7 */ /* 0x0005e20008000008 */
[----:B------:R-:W-:Y:S01]  /*1bf0*/  @UP0 UMOV UR18, URZ ;  /* 0x000000ff00120c82 */ /* 0x000fe20008000000 */
[----:B------:R-:W-:Y:S01]  /*1c00*/  BAR.SYNC.DEFER_BLOCKING 0x0 ;  /* 0x0000000000007b1d */ /* 0x000fe20000010000 */
[----:B------:R-:W-:-:S05]  /*1c10*/  UISETP.NE.U32.AND UP0, UPT, UR22, URZ, UPT ;  /* 0x000000ff1600728c */ /* 0x000fca000bf05070 */
[----:B------:R-:W-:Y:S01]  /*1c20*/  VOTEU.ANY UP1, P0 ;  /* 0x0000000000ff7886 */ /* 0x000fe20000020100 */
[----:B------:R-:W-:-:S04]  /*1c30*/  VOTEU.ANY UP3, P0 ;  /* 0x0000000000ff7886 */ /* 0x000fc80000060100 */
[----:B------:R-:W-:Y:S01]  /*1c40*/  @UP1 UIADD3 UR9, UPT, UPT, UR8, 0xc000, URZ ;  /* 0x0000c00008091890 */ /* 0x000fe2000fffe0ff */
[----:B------:R-:W-:Y:S01]  /*1c50*/  @UP1 UMOV UR10, URZ ;  /* 0x000000ff000a1c82 */ /* 0x000fe20008000000 */
[----:B------:R2:W-:Y:S01]  /*1c60*/  @UP2 UTMALDG.2D [UR16], [UR24] ;  /* 0x00000010180025b4 */ /* 0x0005e20008008000 */
[----:B------:R3:W-:Y:S06]  /*1c70*/  MEMBAR.ALL.CTA ;  /* 0x0000000000007992 */ /* 0x0007ec0000008000 */
[----:B---3--:R-:W3:Y:S02]  /*1c80*/  FENCE.VIEW.ASYNC.S ;  /* 0x00000000000073c6 */ /* 0x008ee40000000000 */
[----:B---3--:R-:W-:Y:S06]  /*1c90*/  BAR.SYNC.DEFER_BLOCKING 0x0 ;  /* 0x0000000000007b1d */ /* 0x008fec0000010000 */
[----:B------:R2:W-:Y:S02]  /*1ca0*/  @UP3 UTMALDG.2D [UR8], [UR26] ;  /* 0x000000081a0035b4 */ /* 0x0005e40008008000 */
[----:B------:R-:W-:Y:S06]  /*1cb0*/  BAR.SYNC.DEFER_BLOCKING 0x0 ;  /* 0x0000000000007b1d */ /* 0x000fec0000010000 */
[----:B------:R-:W3:Y:S02]  /*1cc0*/  SYNCS.PHASECHK.TRANS64.TRYWAIT P0, [UR8+0xc000], RZ ;  /* 0x00c000ffff0075a7 */ /* 0x000ee40008001108 */
[----:B--23--:R-:W-:Y:S05]  /*1cd0*/  @!P0 BRA `(.L_x_60) ;  /* 0x0000000c00908947 */ /* 0x00cfea0003800000 */
.L_x_78:
[----:B------:R-:W-:Y:S05]  /*1ce0*/  BRA.U UP0, `(.L_x_61) ;  /* 0x00000001004c7547 */ /* 0x000fea000b800000 */
[----:B------:R-:W-:Y:S02]  /*1cf0*/  USHF.R.U32.HI UR4, URZ, 0x4, UR16 ;  /* 0x00000004ff047899 */ /* 0x000fe40008011610 */
[----:B------:R-:W-:Y:S02]  /*1d00*/  USHF.R.U32.HI UR6, URZ, 0x4, UR8 ;  /* 0x00000004ff067899 */ /* 0x000fe40008011608 */
[----:B------:R-:W-:Y:S02]  /*1d10*/  USGXT.U32 UR4, UR4, 0xe ;  /* 0x0000000e0404789a */ /* 0x000fe40008000000 */
[----:B------:R-:W-:Y:S01]  /*1d20*/  USGXT.U32 UR6, UR6, 0xe ;  /* 0x0000000e0606789a */ /* 0x000fe20008000000 */
[----:B------:R-:W-:Y:S01]  /*1d30*/  UMOV UR10, 0xfffffffe ;  /* 0xfffffffe000a7882 */ /* 0x000fe20000000000 */
[----:B------:R-:W-:Y:S01]  /*1d40*/  UMOV UR11, 0x7fffbfdf ;  /* 0x7fffbfdf000b7882 */ /* 0x000fe20000000000 */
[----:B------:R-:W-:Y:S01]  /*1d50*/  UMOV UR5, URZ ;  /* 0x000000ff00057c82 */ /* 0x000fe20008000000 */
[----:B------:R-:W-:Y:S01]  /*1d60*/  UMOV UR7, URZ ;  /* 0x000000ff00077c82 */ /* 0x000fe20008000000 */
[----:B------:R-:W-:-:S02]  /*1d70*/  UIADD3.64 UR16, UPT, UPT, UR4, -UR10, URZ ;  /* 0x8000000a04107297 */ /* 0x000fc4000fffe0ff */
[----:B------:R-:W-:Y:S01]  /*1d80*/  UIADD3.64 UR10, UPT, UPT, UR6, -UR10, URZ ;  /* 0x8000000a060a7297 */ /* 0x000fe2000fffe0ff */
[----:B------:R-:W-:Y:S01]  /*1d90*/  UMOV UR28, 0x0 ;  /* 0x00000000001c7882 */ /* 0x000fe20000000000 */
[----:B------:R-:W-:Y:S01]  /*1da0*/  UMOV UR29, 0x4200490 ;  /* 0x04200490001d7882 */ /* 0x000fe20000000000 */
[----:B------:R-:W-:Y:S01]  /*1db0*/  UMOV UR5, 0x80004020 ;  /* 0x8000402000057882 */ /* 0x000fe20000000000 */
[----:B------:R-:W-:Y:S01]  /*1dc0*/  UMOV UR7, 0x80004020 ;  /* 0x8000402000077882 */ /* 0x000fe20000000000 */
[----:B------:R-:W-:Y:S01]  /*1dd0*/  UMOV UR30, 0x0 ;  /* 0x00000000001e7882 */ /* 0x000fe20000000000 */
[----:B------:R-:W-:Y:S01]  /*1de0*/  UMOV UR31, 0x4200490 ;  /* 0x04200490001f7882 */ /* 0x000fe20000000000 */
[----:B------:R2:W-:Y:S02]  /*1df0*/  UTCHMMA gdesc[UR4], gdesc[UR6], tmem[UR23], tmem[UR28], idesc[UR29], !UPT ;  /* 0x00ff1c06040075ea */ /* 0x0005e4000f800017 */
[----:B------:R2:W-:Y:S01]  /*1e00*/  UTCHMMA gdesc[UR16], gdesc[UR10], tmem[UR23], tmem[UR30], idesc[UR31], UPT ;  /* 0x00ff1e0a100075ea */ /* 0x0005e2000b800017 */
[----:B------:R-:W-:-:S02]  /*1e10*/  NOP ;  /* 0x0000000000007918 */ /* 0x000fc40000000000 */
.L_x_61:
[----:B------:R-:W-:Y:S01]  /*1e20*/  ELECT P0, URZ, PT ;  /* 0x0000000000ff782f */ /* 0x000fe20003800000 */
[----:B--2---:R-:W-:Y:S01]  /*1e30*/  UMOV UR4, UR12 ;  /* 0x0000000c00047c82 */ /* 0x004fe20008000000 */
[----:B------:R-:W-:Y:S02]  /*1e40*/  UMOV UR5, URZ ;  /* 0x000000ff00057c82 */ /* 0x000fe40008000000 */
[----:B------:R-:W-:-:S13]  /*1e50*/  ISETP.LT.U32.AND P0, PT, R36, 0x20, P0 ;  /* 0x000000202400780c */ /* 0x000fda0000701070 */
[----:B------:R-:W-:Y:S01]  /*1e60*/  VOTEU.ANY UP0, P0 ;  /* 0x0000000000ff7886 */ /* 0x000fe20000000100 */
[----:B------:R-:W-:Y:S01]  /*1e70*/  VOTEU.ANY UP1, P0 ;  /* 0x0000000000ff7886 */ /* 0x000fe20000020100 */
[----:B------:R-:W-:-:S03]  /*1e80*/  ISETP.GE.U32.AND P0, PT, R6, 0x21, PT ;  /* 0x000000210600780c */ /* 0x000fc60003f06070 */
[----:B------:R-:W-:Y:S02]  /*1e90*/  @UP0 UMOV UR4, UR4 ;  /* 0x0000000400040c82 */ /* 0x000fe40008000000 */
[----:B------:R2:W-:Y:S01]  /*1ea0*/  @UP1 UTCBAR [UR4], URZ ;  /* 0x000000ff040013e9 */ /* 0x0005e200080000ff */
[----:B------:R-:W-:Y:S06]  /*1eb0*/  BAR.SYNC.DEFER_BLOCKING 0x0 ;  /* 0x0000000000007b1d */ /* 0x000fec0000010000 */
[----:B------:R-:W3:Y:S02]  /*1ec0*/  SYNCS.PHASECHK.TRANS64.TRYWAIT P1, [UR8+0xc020], RZ ;  /* 0x00c020ffff0075a7 */ /* 0x000ee40008021108 */
[----:B--23--:R-:W-:Y:S05]  /*1ed0*/  @!P1 BRA `(.L_x_62) ;  /* 0x0000000c001c9947 */ /* 0x00cfea0003800000 */
.L_x_79:
[----:B------:R-:W-:Y:S01]  /*1ee0*/  UMOV UR4, URZ ;  /* 0x000000ff00047c82 */ /* 0x000fe20008000000 */
[----:B------:R-:W-:Y:S05]  /*1ef0*/  @!P0 BRA `(.L_x_59) ;  /* 0x0000000400208947 */ /* 0x000fea0003800000 */
[----:B------:R-:W2:Y:S01]  /*1f00*/  LDCU UR29, c[0x0][0x3a0] ;  /* 0x00007400ff1d77ac */ /* 0x000ea20008000800 */
[----:B------:R-:W-:Y:S01]  /*1f10*/  UMOV UR9, 0x1 ;  /* 0x0000000100097882 */ /* 0x000fe20000000000 */
[----:B------:R-:W-:-:S05]  /*1f20*/  UMOV UR18, 0x20 ;  /* 0x0000002000127882 */ /* 0x000fca0000000000 */
.L_x_66:
[----:B------:R-:W-:Y:S01]  /*1f30*/  BAR.SYNC.DEFER_BLOCKING 0x0 ;  /* 0x0000000000007b1d */ /* 0x000fe20000010000 */
[----:B------:R-:W-:Y:S01]  /*1f40*/  ULEA UR28, UR9, UR8, 0x3 ;  /* 0x00000008091c7291 */ /* 0x000fe2000f8e18ff */
[----:B------:R-:W-:Y:S01]  /*1f50*/  @!P3 IMAD.MOV.U32 R2, RZ, RZ, 0x3000 ;  /* 0x00003000ff02b424 */ /* 0x000fe200078e00ff */
[----:B------:R-:W-:Y:S01]  /*1f60*/  ELECT P1, URZ, PT ;  /* 0x0000000000ff782f */ /* 0x000fe20003820000 */
[----:B------:R-:W-:-:S03]  /*1f70*/  ULEA UR16, UR9, UR8, 0xc ;  /* 0x0000000809107291 */ /* 0x000fc6000f8e60ff */
[----:B------:R-:W-:Y:S02]  /*1f80*/  ISETP.LT.U32.AND P1, PT, R36, 0x20, P1 ;  /* 0x000000202400780c */ /* 0x000fe40000f21070 */
[----:B------:R-:W-:Y:S01]  /*1f90*/  ELECT P0, URZ, PT ;  /* 0x0000000000ff782f */ /* 0x000fe20003800000 */
[----:B------:R-:W-:-:S03]  /*1fa0*/  UIADD3 UR16, UPT, UPT, UR16, 0x8000, URZ ;  /* 0x0000800010107890 */ /* 0x000fc6000fffe0ff */
[----:B------:R-:W-:Y:S01]  /*1fb0*/  ISETP.LT.U32.AND P0, PT, R36, 0x20, P0 ;  /* 0x000000202400780c */ /* 0x000fe20000701070 */
[----:B------:R-:W-:Y:S01]  /*1fc0*/  ULEA UR12, UR9, UR8, 0xd ;  /* 0x00000008090c7291 */ /* 0x000fe2000f8e68ff */
[----:B------:R-:W-:Y:S01]  /*1fd0*/  UMOV UR14, UR18 ;  /* 0x00000012000e7c82 */ /* 0x000fe20008000000 */
[----:B------:R-:W-:-:S04]  /*1fe0*/  USHF.L.U32 UR5, UR4, 0x1f, URZ ;  /* 0x0000001f04057899 */ /* 0x000fc800080006ff */
[----:B------:R-:W-:Y:S01]  /*1ff0*/  VOTEU.ANY UP0, P1 ;  /* 0x0000000000ff7886 */ /* 0x000fe20000800100 */
[----:B------:R3:W-:Y:S04]  /*2000*/  @!P3 SYNCS.ARRIVE.TRANS64 RZ, [UR28+0xc000], R2 ;  /* 0x00c00002ffffb9a7 */ /* 0x0007e8000800001c */
[----:B------:R-:W-:Y:S01]  /*2010*/  @UP0 UIADD3 UR17, UPT, UPT, UR28, 0xc000, URZ ;  /* 0x0000c0001c110890 */ /* 0x000fe2000fffe0ff */
[----:B------:R-:W-:Y:S01]  /*2020*/  VOTEU.ANY UP0, P1 ;  /* 0x0000000000ff7886 */ /* 0x000fe20000800100 */
[----:B------:R-:W-:Y:S01]  /*2030*/  BAR.SYNC.DEFER_BLOCKING 0x0 ;  /* 0x0000000000007b1d */ /* 0x000fe20000010000 */
[----:B---3--:R-:W-:-:S05]  /*2040*/  IMAD.U32 R2, RZ, RZ, UR5 ;  /* 0x00000005ff027e24 */ /* 0x008fca000f8e00ff */
[----:B------:R-:W-:-:S05]  /*2050*/  VOTEU.ANY UP1, P0 ;  /* 0x0000000000ff7886 */ /* 0x000fca0000020100 */
[----:B------:R-:W-:Y:S01]  /*2060*/  @UP1 UIADD3 UR13, UPT, UPT, UR28, 0xc000, URZ ;  /* 0x0000c0001c0d1890 */ /* 0x000fe2000fffe0ff */
[----:B------:R-:W-:Y:S01]  /*2070*/  VOTEU.ANY UP1, P0 ;  /* 0x0000000000ff7886 */ /* 0x000fe20000020100 */
[----:B------:R3:W-:Y:S01]  /*2080*/  @UP0 UTMALDG.2D [UR16], [UR24] ;  /* 0x00000010180005b4 */ /* 0x0007e20008008000 */
[----:B------:R-:W-:Y:S01]  /*2090*/  UISETP.NE.U32.AND UP0, UPT, UR22, URZ, UPT ;  /* 0x000000ff1600728c */ /* 0x000fe2000bf05070 */
[----:B------:R4:W-:Y:S06]  /*20a0*/  MEMBAR.ALL.CTA ;  /* 0x0000000000007992 */ /* 0x0009ec0000008000 */
[----:B----4-:R-:W4:Y:S02]  /*20b0*/  FENCE.VIEW.ASYNC.S ;  /* 0x00000000000073c6 */ /* 0x010f240000000000 */
[----:B----4-:R-:W-:Y:S06]  /*20c0*/  BAR.SYNC.DEFER_BLOCKING 0x0 ;  /* 0x0000000000007b1d */ /* 0x010fec0000010000 */
[----:B------:R3:W-:Y:S02]  /*20d0*/  @UP1 UTMALDG.2D [UR12], [UR26] ;  /* 0x0000000c1a0015b4 */ /* 0x0007e40008008000 */
[----:B------:R-:W-:Y:S06]  /*20e0*/  BAR.SYNC.DEFER_BLOCKING 0x0 ;  /* 0x0000000000007b1d */ /* 0x000fec0000010000 */
[----:B------:R-:W4:Y:S02]  /*20f0*/  SYNCS.PHASECHK.TRANS64.TRYWAIT P0, [UR28+0xc000], R2 ;  /* 0x00c00002ff0075a7 */ /* 0x000f24000800111c */
[----:B---34-:R-:W-:Y:S05]  /*2100*/  @!P0 BRA `(.L_x_63) ;  /* 0x00000008009c8947 */ /* 0x018fea0003800000 */
.L_x_80:
[----:B------:R-:W-:Y:S05]  /*2110*/  BRA.U UP0, `(.L_x_64) ;  /* 0x00000001004c7547 */ /* 0x000fea000b800000 */
[----:B------:R-:W-:Y:S02]  /*2120*/  USHF.R.U32.HI UR10, URZ, 0x4, UR16 ;  /* 0x00000004ff0a7899 */ /* 0x000fe40008011610 */
[----:B------:R-:W-:Y:S02]  /*2130*/  USHF.R.U32.HI UR12, URZ, 0x4, UR12 ;  /* 0x00000004ff0c7899 */ /* 0x000fe4000801160c */
[----:B------:R-:W-:Y:S02]  /*2140*/  USGXT.U32 UR10, UR10, 0xe ;  /* 0x0000000e0a0a789a */ /* 0x000fe40008000000 */
[----:B------:R-:W-:Y:S02]  /*2150*/  USGXT.U32 UR12, UR12, 0xe ;  /* 0x0000000e0c0c789a */ /* 0x000fe40008000000 */
[----:B------:R-:W-:Y:S02]  /*2160*/  UIADD3 UR16, UP0, UPT, UR10, 0x2, URZ ;  /* 0x000000020a107890 */ /* 0x000fe4000ff1e0ff */
[----:B------:R-:W-:Y:S01]  /*2170*/  UIADD3 UR30, UP1, UPT, UR12, 0x2, URZ ;  /* 0x000000020c1e7890 */ /* 0x000fe2000ff3e0ff */
[----:B------:R-:W-:Y:S01]  /*2180*/  UMOV UR5, URZ ;  /* 0x000000ff00057c82 */ /* 0x000fe20008000000 */
[----:B------:R-:W-:Y:S01]  /*2190*/  UMOV UR6, URZ ;  /* 0x000000ff00067c82 */ /* 0x000fe20008000000 */
[----:B------:R-:W-:-:S02]  /*21a0*/  UIADD3.X UR17, UPT, UPT, UR5, -0x7fffbfe0, URZ, UP0, !UPT ;  /* 0x8000402005117890 */ /* 0x000fc400087fe4ff */
[----:B------:R-:W-:Y:S01]  /*21b0*/  UIADD3.X UR31, UPT, UPT, UR6, -0x7fffbfe0, URZ, UP1, !UPT ;  /* 0x80004020061f7890 */ /* 0x000fe20008ffe4ff */
[----:B------:R-:W-:Y:S01]  /*21c0*/  UMOV UR32, 0x0 ;  /* 0x0000000000207882 */ /* 0x000fe20000000000 */
[----:B------:R-:W-:Y:S01]  /*21d0*/  UMOV UR33, 0x4200490 ;  /* 0x0420049000217882 */ /* 0x000fe20000000000 */
[----:B------:R-:W-:Y:S01]  /*21e0*/  UMOV UR11, 0x80004020 ;  /* 0x80004020000b7882 */ /* 0x000fe20000000000 */
[----:B------:R-:W-:Y:S01]  /*21f0*/  UMOV UR13, 0x80004020 ;  /* 0x80004020000d7882 */ /* 0x000fe20000000000 */
[----:B------:R-:W-:Y:S01]  /*2200*/  UMOV UR6, 0x0 ;  /* 0x0000000000067882 */ /* 0x000fe20000000000 */
[----:B------:R-:W-:Y:S01]  /*2210*/  UMOV UR7, 0x4200490 ;  /* 0x0420049000077882 */ /* 0x000fe20000000000 */
[----:B------:R3:W-:Y:S02]  /*2220*/  UTCHMMA gdesc[UR10], gdesc[UR12], tmem[UR23], tmem[UR32], idesc[UR33], UPT ;  /* 0x00ff200c0a0075ea */ /* 0x0007e4000b800017 */
[----:B------:R3:W-:Y:S01]  /*2230*/  UTCHMMA gdesc[UR16], gdesc[UR30], tmem[UR23], tmem[UR6], idesc[UR7], UPT ;  /* 0x00ff061e100075ea */ /* 0x0007e2000b800017 */
[----:B------:R-:W-:-:S02]  /*2240*/  NOP ;  /* 0x0000000000007918 */ /* 0x000fc40000000000 */
.L_x_64:
[----:B------:R-:W-:Y:S01]  /*2250*/  ELECT P0, URZ, PT ;  /* 0x0000000000ff782f */ /* 0x000fe20003800000 */
[----:B---3--:R-:W-:-:S03]  /*2260*/  UIADD3 UR6, UPT, UPT, UR28, 0xc020, URZ ;  /* 0x0000c0201c067890 */ /* 0x008fc6000fffe0ff */
[----:B------:R-:W-:Y:S01]  /*2270*/  ISETP.LT.U32.AND P0, PT, R36, 0x20, P0 ;  /* 0x000000202400780c */ /* 0x000fe20000701070 */
[----:B------:R-:W-:-:S12]  /*2280*/  UMOV UR7, URZ ;  /* 0x000000ff00077c82 */ /* 0x000fd80008000000 */
[----:B------:R-:W-:Y:S01]  /*2290*/  VOTEU.ANY UP0, P0 ;  /* 0x0000000000ff7886 */ /* 0x000fe20000000100 */
[----:B------:R-:W-:-:S04]  /*22a0*/  VOTEU.ANY UP1, P0 ;  /* 0x0000000000ff7886 */ /* 0x000fc80000020100 */
[----:B------:R-:W-:Y:S02]  /*22b0*/  @UP0 UMOV UR6, UR6 ;  /* 0x0000000600060c82 */ /* 0x000fe40008000000 */
[----:B------:R3:W-:Y:S01]  /*22c0*/  @UP1 UTCBAR [UR6], URZ ;  /* 0x000000ff060013e9 */ /* 0x0007e200080000ff */
[----:B------:R-:W-:Y:S06]  /*22d0*/  BAR.SYNC.DEFER_BLOCKING 0x0 ;  /* 0x0000000000007b1d */ /* 0x000fec0000010000 */
[----:B------:R-:W4:Y:S02]  /*22e0*/  SYNCS.PHASECHK.TRANS64.TRYWAIT P0, [UR28+0xc020], R2 ;  /* 0x00c02002ff0075a7 */ /* 0x000f24000800111c */
[----:B---34-:R-:W-:Y:S05]  /*22f0*/  @!P0 BRA `(.L_x_65) ;  /* 0x00000008002c8947 */ /* 0x018fea0003800000 */
.L_x_81:
[----:B------:R-:W-:Y:S02]  /*2300*/  UIADD3 UR9, UPT, UPT, UR9, 0x1, URZ ;  /* 0x0000000109097890 */ /* 0x000fe4000fffe0ff */
[----:B------:R-:W-:Y:S02]  /*2310*/  UIADD3 UR18, UPT, UPT, UR18, 0x20, URZ ;  /* 0x0000002012127890 */ /* 0x000fe4000fffe0ff */
[----:B------:R-:W-:-:S04]  /*2320*/  UISETP.NE.U32.AND UP0, UPT, UR9, 0x4, UPT ;  /* 0x000000040900788c */ /* 0x000fc8000bf05070 */
[----:B------:R-:W-:Y:S02]  /*2330*/  USEL UR5, URZ, 0x1, UP0 ;  /* 0x00000001ff057887 */ /* 0x000fe40008000000 */
[----:B------:R-:W-:Y:S02]  /*2340*/  USEL UR9, UR9, URZ, UP0 ;  /* 0x000000ff09097287 */ /* 0x000fe40008000000 */
[----:B--2---:R-:W-:Y:S02]  /*2350*/  UISETP.GE.AND UP0, UPT, UR18, UR29, UPT ;  /* 0x0000001d1200728c */ /* 0x004fe4000bf06270 */
[----:B------:R-:W-:-:S07]  /*2360*/  ULOP3.LUT UR4, UR4, UR5, URZ, 0x3c, !UPT ;  /* 0x0000000504047292 */ /* 0x000fce000f8e3cff */
[----:B------:R-:W-:Y:S05]  /*2370*/  BRA.U !UP0, `(.L_x_66) ;  /* 0xfffffff908ec7547 */ /* 0x000fea000b83ffff */
.L_x_59:
[----:B---34-:R-:W-:Y:S01]  /*2380*/  BAR.SYNC.DEFER_BLOCKING 0x0 ;  /* 0x0000000000007b1d */ /* 0x018fe20000010000 */
[----:B------:R-:W-:-:S05]  /*2390*/  IMAD.SHL.U32 R2, R0, 0x40, RZ ;  /* 0x0000004000027824 */ /* 0x000fca00078e00ff */
[----:B------:R-:W-:Y:S04]  /*23a0*/  BSSY.RECONVERGENT B5, `(.L_x_67) ;  /* 0x0000004000057945 */ /* 0x000fe80003800200 */
[----:B------:R-:W-:Y:S05]  /*23b0*/  @P3 BRA `(.L_x_68) ;  /* 0x0000000000083947 */ /* 0x000fea0003800000 */
[----:B------:R-:W2:Y:S02]  /*23c0*/  SYNCS.CCTL.IV [UR8+0xc000] ;  /* 0x00c00000ff0079b1 */ /* 0x000ea40008000008 */
[----:B--2---:R-:W2:Y:S02]  /*23d0*/  SYNCS.CCTL.IV [UR8+0xc020] ;  /* 0x00c02000ff0079b1 */ /* 0x004ea40008000008 */
.L_x_68:
[----:B------:R-:W-:Y:S05]  /*23e0*/  BSYNC.RECONVERGENT B5 ;  /* 0x0000000000057941 */ /* 0x000fea0003800200 */
.L_x_67:
[----:B--2---:R-:W-:Y:S06]  /*23f0*/  BAR.SYNC.DEFER_BLOCKING 0x0 ;  /* 0x0000000000007b1d */ /* 0x004fec0000010000 */
[----:B------:R-:W-:Y:S04]  /*2400*/  BSSY.RECONVERGENT B5, `(.L_x_69) ;  /* 0x0000004000057945 */ /* 0x000fe80003800200 */
[----:B------:R-:W-:Y:S05]  /*2410*/  @P3 BRA `(.L_x_70) ;  /* 0x0000000000083947 */ /* 0x000fea0003800000 */
[----:B------:R-:W2:Y:S02]  /*2420*/  SYNCS.CCTL.IV [UR8+0xc008] ;  /* 0x00c00800ff0079b1 */ /* 0x000ea40008000008 */
[----:B--2---:R-:W2:Y:S02]  /*2430*/  SYNCS.CCTL.IV [UR8+0xc028] ;  /* 0x00c02800ff0079b1 */ /* 0x004ea40008000008 */
.L_x_70:
[----:B------:R-:W-:Y:S05]  /*2440*/  BSYNC.RECONVERGENT B5 ;  /* 0x0000000000057941 */ /* 0x000fea0003800200 */
.L_x_69:
[----:B--2---:R-:W-:Y:S06]  /*2450*/  BAR.SYNC.DEFER_BLOCKING 0x0 ;  /* 0x0000000000007b1d */ /* 0x004fec0000010000 */
[----:B------:R-:W-:Y:S04]  /*2460*/  BSSY.RECONVERGENT B5, `(.L_x_71) ;  /* 0x0000004000057945 */ /* 0x000fe80003800200 */
[----:B------:R-:W-:Y:S05]  /*2470*/  @P3 BRA `(.L_x_72) ;  /* 0x0000000000083947 */ /* 0x000fea0003800000 */
[----:B------:R-:W2:Y:S02]  /*2480*/  SYNCS.CCTL.IV [UR8+0xc010] ;  /* 0x00c01000ff0079b1 */ /* 0x000ea40008000008 */
[----:B--2---:R-:W2:Y:S02]  /*2490*/  SYNCS.CCTL.IV [UR8+0xc030] ;  /* 0x00c03000ff0079b1 */ /* 0x004ea40008000008 */
.L_x_72:
[----:B------:R-:W-:Y:S05]  /*24a0*/  BSYNC.RECONVERGENT B5 ;  /* 0x0000000000057941 */ /* 0x000fea0003800200 */
.L_x_71:
[----:B--2---:R-:W-:Y:S06]  /*24b0*/  BAR.SYNC.DEFER_BLOCKING 0x0 ;  /* 0x0000000000007b1d */ /* 0x004fec0000010000 */
[----:B------:R-:W-:Y:S04]  /*24c0*/  BSSY.RECONVERGENT B5, `(.L_x_73) ;  /* 0x0000004000057945 */ /* 0x000fe80003800200 */
[----:B------:R-:W-:Y:S05]  /*24d0*/  @P3 BRA `(.L_x_74) ;  /* 0x0000000000083947 */ /* 0x000fea0003800000 */
[----:B------:R-:W2:Y:S02]  /*24e0*/  SYNCS.CCTL.IV [UR8+0xc018] ;  /* 0x00c01800ff0079b1 */ /* 0x000ea40008000008 */
[----:B--2---:R-:W2:Y:S02]  /*24f0*/  SYNCS.CCTL.IV [UR8+0xc038] ;  /* 0x00c03800ff0079b1 */ /* 0x004ea40008000008 */
.L_x_74:
[----:B------:R-:W-:Y:S05]  /*2500*/  BSYNC.RECONVERGENT B5 ;  /* 0x0000000000057941 */ /* 0x000fea0003800200 */
.L_x_73:
[----:B------:R-:W-:Y:S01]  /*2510*/  USHF.L.U32 UR4, UR22, 0x15, URZ ;  /* 0x0000001516047899 */ /* 0x000fe200080006ff */
[----:B------:R-:W-:Y:S01]  /*2520*/  IMAD.SHL.U32 R3, R0, 0x10, RZ ;  /* 0x0000001000037824 */ /* 0x000fe200078e00ff */
[----:B------:R-:W-:Y:S01]  /*2530*/  USHF.L.U32 UR5, UR22, 0x4, URZ ;  /* 0x0000000416057899 */ /* 0x000fe200080006ff */
[----:B------:R-:W-:Y:S01]  /*2540*/  LOP3.LUT R2, R2, 0x3800, RZ, 0xc0, !PT ;  /* 0x0000380002027812 */ /* 0x000fe200078ec0ff */
[----:B------:R-:W-:Y:S02]  /*2550*/  ULOP3.LUT UR4, UR4, 0x600000, URZ, 0xc0, !UPT ;  /* 0x0060000004047892 */ /* 0x000fe4000f8ec0ff */
[----:B------:R-:W-:Y:S01]  /*2560*/  ULOP3.LUT UR5, UR5, 0x40, URZ, 0xc0, !UPT ;  /* 0x0000004005057892 */ /* 0x000fe2000f8ec0ff */
[----:B------:R-:W-:Y:S01]  /*2570*/  LOP3.LUT R3, R2, 0x70, R3, 0xf8, !PT ;  /* 0x0000007002037812 */ /* 0x000fe200078ef803 */
[C---:B------:R-:W-:Y:S01]  /*2580*/  IMAD.SHL.U32 R2, R0.reuse, 0x4, RZ ;  /* 0x0000000400027824 */ /* 0x040fe200078e00ff */
[----:B------:R-:W-:Y:S01]  /*2590*/  ELECT P0, URZ, PT ;  /* 0x0000000000ff782f */ /* 0x000fe20003800000 */
[----:B------:R-:W-:Y:S01]  /*25a0*/  IMAD.SHL.U32 R0, R0, 0x80, RZ ;  /* 0x0000008000007824 */ /* 0x000fe200078e00ff */
[----:B------:R-:W-:-:S02]  /*25b0*/  UIADD3 UR4, UPT, UPT, UR5, UR4, UR23 ;  /* 0x0000000405047290 */ /* 0x000fc4000fffe017 */
[----:B------:R-:W-:Y:S01]  /*25c0*/  LOP3.LUT R3, R3, 0x40, R2, 0x78, !PT ;  /* 0x0000004003037812 */ /* 0x000fe200078e7802 */
[----:B------:R-:W-:Y:S01]  /*25d0*/  ULOP3.LUT UR22, UR22, 0x1, URZ, 0xc0, !UPT ;  /* 0x0000000116167892 */ /* 0x000fe2000f8ec0ff */
[----:B------:R-:W-:Y:S01]  /*25e0*/  ISETP.LT.U32.AND P0, PT, R36, 0x40, P0 ;  /* 0x000000402400780c */ /* 0x000fe20000701070 */
[----:B------:R-:W-:Y:S01]  /*25f0*/  UMOV UR6, UR19 ;  /* 0x0000001300067c82 */ /* 0x000fe20008000000 */
[----:B------:R-:W-:Y:S01]  /*2600*/  LOP3.LUT R0, R3, 0x780, R0, 0xf8, !PT ;  /* 0x0000078003007812 */ /* 0x000fe200078ef800 */
[----:B------:R-:W-:Y:S02]  /*2610*/  ULEA UR5, UR22, UR15, 0x6 ;  /* 0x0000000f16057291 */ /* 0x000fe4000f8e30ff */
[----:B-----5:R-:W-:Y:S01]  /*2620*/  LDTM.16dp32bit_t0_t15.x32 R4, tmem[UR4] ;  /* 0x00000004000479ee */ /* 0x020fe20008a80000 */
[----:B------:R-:W3:Y:S01]  /*2630*/  LDTM.16dp32bit_t16_t31.x32 R4, tmem[UR4+0x20] ;  /* 0x00002004000479ee */ /* 0x000ee20008aa0000 */
[C---:B------:R-:W-:Y:S01]  /*2640*/  LOP3.LUT R2, R0.reuse, 0x10, RZ, 0x3c, !PT ;  /* 0x0000001000027812 */ /* 0x040fe200078e3cff */
[----:B------:R-:W-:Y:S01]  /*2650*/  NOP ;  /* 0x0000000000007918 */ /* 0x000fe20000000000 */
[----:B------:R-:W-:Y:S01]  /*2660*/  LOP3.LUT R3, R0, 0x20, RZ, 0x3c, !PT ;  /* 0x0000002000037812 */ /* 0x000fe200078e3cff */
[----:B------:R-:W-:-:S03]  /*2670*/  ULEA UR4, UR22, UR8, 0xd ;  /* 0x0000000816047291 */ /* 0x000fc6000f8e68ff */
[----:B---3--:R-:W-:Y:S01]  /*2680*/  VOTEU.ANY UP1, P0 ;  /* 0x0000000000ff7886 */ /* 0x008fe20000020100 */
[----:B------:R-:W-:Y:S01]  /*2690*/  VOTEU.ANY UP0, P0 ;  /* 0x0000000000ff7886 */ /* 0x000fe20000000100 */
[----:B------:R-:W-:Y:S02]  /*26a0*/  F2FP.BF16.F32.PACK_AB R4, R5, R4 ;  /* 0x000000040504723e */ /* 0x000fe400000010ff */
[----:B------:R-:W-:Y:S02]  /*26b0*/  F2FP.BF16.F32.PACK_AB R5, R7, R6 ;  /* 0x000000060705723e */ /* 0x000fe400000010ff */
[----:B------:R-:W-:Y:S02]  /*26c0*/  F2FP.BF16.F32.PACK_AB R12, R13, R12 ;  /* 0x0000000c0d0c723e */ /* 0x000fe400000010ff */
[----:B------:R-:W-:Y:S02]  /*26d0*/  F2FP.BF16.F32.PACK_AB R6, R9, R8 ;  /* 0x000000080906723e */ /* 0x000fe400000010ff */
[----:B------:R-:W-:-:S02]  /*26e0*/  F2FP.BF16.F32.PACK_AB R7, R11, R10 ;  /* 0x0000000a0b07723e */ /* 0x000fc400000010ff */
[----:B------:R-:W-:Y:S02]  /*26f0*/  F2FP.BF16.F32.PACK_AB R13, R15, R14 ;  /* 0x0000000e0f0d723e */ /* 0x000fe400000010ff */
[----:B------:R-:W-:Y:S01]  /*2700*/  F2FP.BF16.F32.PACK_AB R20, R21, R20 ;  /* 0x000000141514723e */ /* 0x000fe200000010ff */
[----:B--2---:R2:W-:Y:S01]  /*2710*/  STS.128 [R0+UR8], R4 ;  /* 0x0000000400007988 */ /* 0x0045e20008000c08 */
[----:B------:R-:W-:Y:S02]  /*2720*/  F2FP.BF16.F32.PACK_AB R14, R17, R16 ;  /* 0x00000010110e723e */ /* 0x000fe400000010ff */
[----:B------:R-:W-:Y:S02]  /*2730*/  F2FP.BF16.F32.PACK_AB R15, R19, R18 ;  /* 0x00000012130f723e */ /* 0x000fe400000010ff */
[----:B------:R-:W-:Y:S02]  /*2740*/  F2FP.BF16.F32.PACK_AB R21, R23, R22 ;  /* 0x000000161715723e */ /* 0x000fe400000010ff */
[----:B------:R-:W-:Y:S01]  /*2750*/  F2FP.BF16.F32.PACK_AB R28, R29, R28 ;  /* 0x0000001c1d1c723e */ /* 0x000fe200000010ff */
[----:B------:R2:W-:Y:S01]  /*2760*/  STS.128 [R2+UR8], R12 ;  /* 0x0000000c02007988 */ /* 0x0005e20008000c08 */
[----:B------:R-:W-:-:S02]  /*2770*/  F2FP.BF16.F32.PACK_AB R22, R25, R24 ;  /* 0x000000181916723e */ /* 0x000fc400000010ff */
[----:B------:R-:W-:Y:S02]  /*2780*/  F2FP.BF16.F32.PACK_AB R23, R27, R26 ;  /* 0x0000001a1b17723e */ /* 0x000fe400000010ff */
[----:B------:R-:W-:Y:S02]  /*2790*/  F2FP.BF16.F32.PACK_AB R29, R31, R30 ;  /* 0x0000001e1f1d723e */ /* 0x000fe400000010ff */
[----:B------:R-:W-:Y:S01]  /*27a0*/  F2FP.BF16.F32.PACK_AB R30, R33, R32 ;  /* 0x00000020211e723e */ /* 0x000fe200000010ff */
[----:B------:R2:W-:Y:S01]  /*27b0*/  STS.128 [R3+UR8], R20 ;  /* 0x0000001403007988 */ /* 0x0005e20008000c08 */
[----:B------:R-:W-:Y:S02]  /*27c0*/  F2FP.BF16.F32.PACK_AB R31, R35, R34 ;  /* 0x00000022231f723e */ /* 0x000fe400000010ff */
[----:B------:R-:W-:-:S05]  /*27d0*/  LOP3.LUT R8, R0, 0x30, RZ, 0x3c, !PT ;  /* 0x0000003000087812 */ /* 0x000fca00078e3cff */
[----:B------:R2:W-:Y:S01]  /*27e0*/  STS.128 [R8+UR8], R28 ;  /* 0x0000001c08007988 */ /* 0x0005e20008000c08 */
[----:B------:R3:W-:Y:S06]  /*27f0*/  MEMBAR.ALL.CTA ;  /* 0x0000000000007992 */ /* 0x0007ec0000008000 */
[----:B---3--:R-:W3:Y:S02]  /*2800*/  FENCE.VIEW.ASYNC.S ;  /* 0x00000000000073c6 */ /* 0x008ee40000000000 */
[----:B---3--:R-:W-:Y:S06]  /*2810*/  BAR.SYNC.DEFER_BLOCKING 0x0 ;  /* 0x0000000000007b1d */ /* 0x008fec0000010000 */
[----:B------:R2:W-:Y:S01]  /*2820*/  @UP1 UTMASTG.2D [UR4], [UR20] ;  /* 0x00000004140013b5 */ /* 0x0005e20008008000 */
[----:B------:R0:W-:Y:S01]  /*2830*/  UTMACMDFLUSH ;  /* 0x00000000000079b7 */ /* 0x0001e20000000000 */
[----:B------:R-:W-:-:S04]  /*2840*/  DEPBAR.LE SB0, 0x0 ;  /* 0x000080000000791a */ /* 0x000fc80000000000 */
[----:B------:R-:W-:Y:S08]  /*2850*/  BAR.SYNC.DEFER_BLOCKING 0x0 ;  /* 0x0000000000007b1d */ /* 0x000ff00000010000 */
[----:B------:R-:W-:Y:S06]  /*2860*/  BAR.SYNC.DEFER_BLOCKING 0x0 ;  /* 0x0000000000007b1d */ /* 0x000fec0000010000 */
[----:B--2---:R-:W-:Y:S05]  /*2870*/  @P2 BRA `(.L_x_75) ;  /* 0x0000000000a02947 */ /* 0x004fea0003800000 */
[----:B------:R-:W2:Y:S01]  /*2880*/  S2UR UR5, SR_CgaCtaId ;  /* 0x00000000000579c3 */ /* 0x000ea20000008800 */
[----:B------:R-:W-:Y:S01]  /*2890*/  NOP ;  /* 0x0000000000007918 */ /* 0x000fe20000000000 */
[----:B------:R-:W-:Y:S01]  /*28a0*/  UMOV UR4, 0x50 ;  /* 0x0000005000047882 */ /* 0x000fe20000000000 */
[----:B------:R-:W-:Y:S02]  /*28b0*/  IMAD.U32 R0, RZ, RZ, UR23 ;  /* 0x00000017ff007e24 */ /* 0x000fe4000f8e00ff */
[----:B------:R-:W-:Y:S02]  /*28c0*/  IMAD.MOV.U32 R3, RZ, RZ, 0xf ;  /* 0x0000000fff037424 */ /* 0x000fe400078e00ff */
[----:B------:R-:W-:Y:S01]  /*28d0*/  IMAD.MOV.U32 R7, RZ, RZ, 0x1 ;  /* 0x00000001ff077424 */ /* 0x000fe200078e00ff */
[----:B------:R-:W-:-:S04]  /*28e0*/  LOP3.LUT R0, R0, 0xffff, RZ, 0xc0, !PT ;  /* 0x0000ffff00007812 */ /* 0x000fc800078ec0ff */
[----:B------:R-:W-:-:S05]  /*28f0*/  SHF.R.U32.HI R0, RZ, 0x5, R0 ;  /* 0x00000005ff007819 */ /* 0x000fca0000011600 */
[----:B------:R-:W-:Y:S01]  /*2900*/  VIADD R2, R0, 0x10 ;  /* 0x0000001000027836 */ /* 0x000fe20000000000 */
[----:B------:R-:W-:Y:S01]  /*2910*/  SHF.L.U32 R0, R3, R0, RZ ;  /* 0x0000000003007219 */ /* 0x000fe200000006ff */
[----:B--2---:R-:W-:-:S03]  /*2920*/  ULEA UR6, UR5, UR4, 0x18 ;  /* 0x0000000405067291 */ /* 0x004fc6000f8ec0ff */
[----:B------:R-:W-:-:S04]  /*2930*/  SHF.L.U32 R3, R7, R2, RZ ;  /* 0x0000000207037219 */ /* 0x000fc800000006ff */
[----:B------:R-:W-:Y:S02]  /*2940*/  LOP3.LUT R0, R3, R0, RZ, 0xfc, !PT ;  /* 0x0000000003007212 */ /* 0x000fe400078efcff */
[----:B------:R-:W2:Y:S02]  /*2950*/  LDS R5, [UR6] ;  /* 0x00000006ff057984 */ /* 0x000ea40008000800 */
[C---:B------:R-:W-:Y:S02]  /*2960*/  LOP3.LUT R2, R0.reuse, 0xffff, RZ, 0xc0, !PT ;  /* 0x0000ffff00027812 */ /* 0x040fe400078ec0ff */
[----:B--2---:R-:W-:-:S04]  /*2970*/  LOP3.LUT R3, R0, 0xffff, R5, 0x80, !PT ;  /* 0x0000ffff00037812 */ /* 0x004fc800078e8005 */
[----:B------:R-:W-:-:S13]  /*2980*/  ISETP.NE.AND P0, PT, R3, R2, PT ;  /* 0x000000020300720c */ /* 0x000fda0003f05270 */
[----:B------:R-:W-:Y:S05]  /*2990*/  @P0 BRA `(.L_x_76) ;  /* 0x0000000000500947 */ /* 0x000fea0003800000 */
[----:B------:R-:W-:Y:S02]  /*29a0*/  SHF.R.U32.HI R5, RZ, 0x10, R5 ;  /* 0x00000010ff057819 */ /* 0x000fe40000011605 */
[----:B------:R-:W-:-:S04]  /*29b0*/  SHF.R.U32.HI R2, RZ, 0x10, R0 ;  /* 0x00000010ff027819 */ /* 0x000fc80000011600 */
[----:B------:R-:W-:-:S04]  /*29c0*/  LOP3.LUT R5, R5, R2, RZ, 0xc0, !PT ;  /* 0x0000000205057212 */ /* 0x000fc800078ec0ff */
[----:B------:R-:W-:-:S13]  /*29d0*/  ISETP.NE.AND P0, PT, R5, R2, PT ;  /* 0x000000020500720c */ /* 0x000fda0003f05270 */
[----:B------:R-:W-:Y:S05]  /*29e0*/  @P0 BRA `(.L_x_77) ;  /* 0x0000000000300947 */ /* 0x000fea0003800000 */
[----:B------:R-:W-:Y:S01]  /*29f0*/  R2UR UR4, R0 ;  /* 0x00000000000472ca */ /* 0x000fe200000e0000 */
[----:B------:R-:W-:Y:S01]  /*2a00*/  VOTEU.ANY UR5, UPT, PT ;  /* 0x0000000000057886 */ /* 0x000fe200038e0100 */
[----:B------:R-:W2:Y:S01]  /*2a10*/  S2R R0, SR_LANEID ;  /* 0x0000000000007919 */ /* 0x000ea20000000000 */
[----:B------:R-:W-:-:S10]  /*2a20*/  UFLO.U32 UR5, UR5 ;  /* 0x00000005000572bd */ /* 0x000fd400080e0000 */
[----:B------:R-:W-:-:S06]  /*2a30*/  ULOP3.LUT UR4, URZ, UR4, URZ, 0x33, !UPT ;  /* 0x00000004ff047292 */ /* 0x000fcc000f8e33ff */
[----:B------:R-:W-:-:S04]  /*2a40*/  IMAD.U32 R2, RZ, RZ, UR4 ;  /* 0x00000004ff027e24 */ /* 0x000fc8000f8e00ff */
[----:B------:R-:W3:Y:S02]  /*2a50*/  REDUX UR7, R2 ;  /* 0x00000000020773c4 */ /* 0x000ee40000000000 */
[----:B------:R4:W-:Y:S01]  /*2a60*/  UTCATOMSWS.AND URZ, UR4 ;  /* 0x0000000400ff79e3 */ /* 0x0009e20008000000 */
[----:B--2---:R-:W-:Y:S01]  /*2a70*/  ISETP.EQ.U32.AND P0, PT, R0, UR5, PT ;  /* 0x0000000500007c0c */ /* 0x004fe2000bf02070 */
[----:B---3--:R-:W-:-:S12]  /*2a80*/  IMAD.U32 R0, RZ, RZ, UR7 ;  /* 0x00000007ff007e24 */ /* 0x008fd8000f8e00ff */
[----:B------:R4:W-:Y:S01]  /*2a90*/  @P0 ATOMS.AND RZ, [UR6], R0 ;  /* 0x00000000ffff098c */ /* 0x0009e2000a800006 */
[----:B------:R-:W-:Y:S05]  /*2aa0*/  BRA `(.L_x_75) ;  /* 0x0000000000147947 */ /* 0x000fea0003800000 */
.L_x_77:
[----:B------:R-:W-:-:S07]  /*2ab0*/  MOV R2, 0x2ad0 ;  /* 0x00002ad000027802 */ /* 0x000fce0000000f00 */
[----:B-1----:R-:W-:Y:S05]  /*2ac0*/  CALL.REL.NOINC `($__internal_0_$__cuda_sm10x_tcgen05_guardrail_trap_col_being_dealloced_not_returned_by_alloc) ;  /* 0x0000000000447944 */ /* 0x002fea0003c00000 */
[----:B------:R-:W-:Y:S05]  /*2ad0*/  BRA `(.L_x_75) ;  /* 0x0000000000087947 */ /* 0x000fea0003800000 */
.L_x_76:
[----:B------:R-:W-:-:S07]  /*2ae0*/  MOV R2, 0x2b00 ;  /* 0x00002b0000027802 */ /* 0x000fce0000000f00 */
[----:B-1----:R-:W-:Y:S05]  /*2af0*/  CALL.REL.NOINC `($__internal_2_$__cuda_sm10x_tcgen05_guardrail_trap_unallocated_columns_being_dealloced) ;  /* 0x0000000000507944 */ /* 0x002fea0003c00000 */
.L_x_75:
[----:B------:R-:W-:Y:S01]  /*2b00*/  NOP ;  /* 0x0000000000007918 */ /* 0x000fe20000000000 */
[----:B----4-:R-:W-:Y:S05]  /*2b10*/  EXIT ;  /* 0x000000000000794d */ /* 0x010fea0003800000 */
.L_x_60:
[----:B------:R-:W2:Y:S02]  /*2b20*/  SYNCS.PHASECHK.TRANS64.TRYWAIT P0, [UR8+0xc000], RZ ;  /* 0x00c000ffff0075a7 */ /* 0x000ea40008001108 */
[----:B--2---:R-:W-:Y:S05]  /*2b30*/  @!P0 BRA `(.L_x_60) ;  /* 0xfffffffc00f88947 */ /* 0x004fea000383ffff */
[----:B------:R-:W-:Y:S05]  /*2b40*/  BRA `(.L_x_78) ;  /* 0xfffffff000647947 */ /* 0x000fea000383ffff */
.L_x_62:
[----:B------:R-:W2:Y:S02]  /*2b50*/  SYNCS.PHASECHK.TRANS64.TRYWAIT P1, [UR8+0xc020], RZ ;  /* 0x00c020ffff0075a7 */ /* 0x000ea40008021108 */
[----:B--2---:R-:W-:Y:S05]  /*2b60*/  @!P1 BRA `(.L_x_62) ;  /* 0xfffffffc00f89947 */ /* 0x004fea000383ffff */
[----:B------:R-:W-:Y:S05]  /*2b70*/  BRA `(.L_x_79) ;  /* 0xfffffff000d87947 */ /* 0x000fea000383ffff */
.L_x_63:
[----:B------:R-:W3:Y:S02]  /*2b80*/  SYNCS.PHASECHK.TRANS64.TRYWAIT P0, [UR28+0xc000], R2 ;  /* 0x00c00002ff0075a7 */ /* 0x000ee4000800111c */
[----:B---3--:R-:W-:Y:S05]  /*2b90*/  @!P0 BRA `(.L_x_63) ;  /* 0xfffffffc00f88947 */ /* 0x008fea000383ffff */
[----:B------:R-:W-:Y:S05]  /*2ba0*/  BRA `(.L_x_80) ;  /* 0xfffffff400587947 */ /* 0x000fea000383ffff */
.L_x_65:
[----:B------:R-:W3:Y:S02]  /*2bb0*/  SYNCS.PHASECHK.TRANS64.TRYWAIT P0, [UR28+0xc020], R2 ;  /* 0x00c02002ff0075a7 */ /* 0x000ee4000800111c */
[----:B---3--:R-:W-:Y:S05]  /*2bc0*/  @!P0 BRA `(.L_x_65) ;  /* 0xfffffffc00f88947 */ /* 0x008fea000383ffff */
[----:B------:R-:W-:Y:S05]  /*2bd0*/  BRA `(.L_x_81) ;  /* 0xfffffff400c87947 */ /* 0x000fea000383ffff */
        .weak           $__internal_0_$__cuda_sm10x_tcgen05_guardrail_trap_col_being_dealloced_not_returned_by_alloc
        .type           $__internal_0_$__cuda_sm10x_tcgen05_guardrail_trap_col_being_dealloced_not_returned_by_alloc,@function
        .size           $__internal_0_$__cuda_sm10x_tcgen05_guardrail_trap_col_being_dealloced_not_returned_by_alloc,($__internal_1_$__cuda_sm10x_tcgen05_guardrail_trap_phase_invalid_during_alloc - $__internal_0_$__cuda_sm10x_tcgen05_guardrail_trap_col_being_dealloced_not_returned_by_alloc)
$__internal_0_$__cuda_sm10x_tcgen05_guardrail_trap_col_being_dealloced_not_returned_by_alloc:
[----:B------:R-:W-:Y:S05]  /*2be0*/  BPT.TRAP 0x1 ;  /* 0x000000040000795c */ /* 0x000fea0000300000 */
[----:B------:R-:W-:-:S04]  /*2bf0*/  IMAD.MOV.U32 R3, RZ, RZ, 0x0 ;  /* 0x00000000ff037424 */ /* 0x000fc800078e00ff */
[----:B------:R-:W-:Y:S05]  /*2c00*/  RET.REL.NODEC R2 `(gluon_tcgen05) ;  /* 0xffffffd002fc7950 */ /* 0x000fea0003c3ffff */
        .weak           $__internal_1_$__cuda_sm10x_tcgen05_guardrail_trap_phase_invalid_during_alloc
        .type           $__internal_1_$__cuda_sm10x_tcgen05_guardrail_trap_phase_invalid_during_alloc,@function
        .size           $__internal_1_$__cuda_sm10x_tcgen05_guardrail_trap_phase_invalid_during_alloc,($__internal_2_$__cuda_sm10x_tcgen05_guardrail_trap_unallocated_columns_being_dealloced - $__internal_1_$__cuda_sm10x_tcgen05_guardrail_trap_phase_invalid_during_alloc)
$__internal_1_$__cuda_sm10x_tcgen05_guardrail_trap_phase_invalid_during_alloc:
[----:B------:R-:W-:Y:S05]  /*2c10*/  BPT.TRAP 0x1 ;  /* 0x000000040000795c */ /* 0x000fea0000300000 */
[----:B------:R-:W-:-:S04]  /*2c20*/  IMAD.MOV.U32 R3, RZ, RZ, 0x0 ;  /* 0x00000000ff037424 */ /* 0x000fc800078e00ff */
[----:B------:R-:W-:Y:S05]  /*2c30*/  RET.REL.NODEC R2 `(gluon_tcgen05) ;  /* 0xffffffd002f07950 */ /* 0x000fea0003c3ffff */
        .weak           $__internal_2_$__cuda_sm10x_tcgen05_guardrail_trap_unallocated_columns_being_dealloced
        .type           $__internal_2_$__cuda_sm10x_tcgen05_guardrail_trap_unallocated_columns_being_dealloced,@function
        .size           $__internal_2_$__cuda_sm10x_tcgen05_guardrail_trap_unallocated_columns_being_dealloced,(.L_x_85 - $__internal_2_$__cuda_sm10x_tcgen05_guardrail_trap_unallocated_columns_being_dealloced)
$__internal_2_$__cuda_sm10x_tcgen05_guardrail_trap_unallocated_columns_being_dealloced:
[----:B------:R-:W-:Y:S05]  /*2c40*/  BPT.TRAP 0x1 ;  /* 0x000000040000795c */ /* 0x000fea0000300000 */
[----:B------:R-:W-:-:S04]  /*2c50*/  IMAD.MOV.U32 R3, RZ, RZ, 0x0 ;  /* 0x00000000ff037424 */ /* 0x000fc800078e00ff */
[----:B------:R-:W-:Y:S05]  /*2c60*/  RET.REL.NODEC R2 `(gluon_tcgen05) ;  /* 0xffffffd002e47950 */ /* 0x000fea0003c3ffff */
.L_x_82:
[----:B------:R-:W-:-:S00]  /*2c70*/  BRA `(.L_x_82) ;  /* 0xfffffffc00fc7947 */ /* 0x000fc0000383ffff */
[----:B------:R-:W-:-:S00]  /*2c80*/  NOP ;  /* 0x0000000000007918 */ /* 0x000fc00000000000 */
[----:B------:R-:W-:-:S00]  /*2c90*/  NOP ;  /* 0x0000000000007918 */ /* 0x000fc00000000000 */
[----:B------:R-:W-:-:S00]  /*2ca0*/  NOP ;  /* 0x0000000000007918 */ /* 0x000fc00000000000 */
[----:B------:R-:W-:-:S00]  /*2cb0*/  NOP ;  /* 0x0000000000007918 */ /* 0x000fc00000000000 */
[----:B------:R-:W-:-:S00]  /*2cc0*/  NOP ;  /* 0x0000000000007918 */ /* 0x000fc00000000000 */
[----:B------:R-:W-:-:S00]  /*2cd0*/  NOP ;  /* 0x0000000000007918 */ /* 0x000fc00000000000 */
[----:B------:R-:W-:-:S00]  /*2ce0*/  NOP ;  /* 0x0000000000007918 */ /* 0x000fc00000000000 */
[----:B------:R-:W-:-:S00]  /*2cf0*/  NOP ;  /* 0x0000000000007918 */ /* 0x000fc00000000000 */
.L_x_85:


//--------------------- .nv.shared.gluon_tcgen05  --------------------------
	.section	.nv.shared.gluon_tcgen05,"aw",@nobits
	.sectionflags	@""
	.align	16
	.zero		1024


//--------------------- .nv.shared.reserved.0     --------------------------
	.section	.nv.shared.reserved.0,"aw",@nobits
	.align	8
	.weak		__nv_reservedSMEM_offset_0_alias
	.size		__nv_reservedSMEM_offset_0_alias, 0, 64
	.other		__nv_reservedSMEM_offset_0_alias,@"STO_CUDA_RESERVED_SHARED STV_DEFAULT"
__nv_reservedSMEM_offset_0_alias:
	.zero		0
.nv.shared.reserved.0:
	.zero		64
	.weak		__nv_reservedSMEM_allocation_phase
	.type		__nv_reservedSMEM_allocation_phase,@object
	.size		__nv_reservedSMEM_allocation_phase,(.L_0 - __nv_reservedSMEM_allocation_phase)
__nv_reservedSMEM_allocation_phase:
	.zero		1
.L_0:
	.zero		7
	.weak		__nv_reservedSMEM_devtool_atexit_pc
	.type		__nv_reservedSMEM_devtool_atexit_pc,@object
	.size		__nv_reservedSMEM_devtool_atexit_pc,(__nv_reservedSMEM_allocation_mask - __nv_reservedSMEM_devtool_atexit_pc)
__nv_reservedSMEM_devtool_atexit_pc:
	.zero		8
	.weak		__nv_reservedSMEM_allocation_mask
	.type		__nv_reservedSMEM_allocation_mask,@object
	.size		__nv_reservedSMEM_allocation_mask,(.L_2 - __nv_reservedSMEM_allocation_mask)
__nv_reservedSMEM_allocation_mask:
	.zero		4
.L_2:


//--------------------- .nv.constant0.gluon_tcgen05 --------------------------
	.section	.nv.constant0.gluon_tcgen05,"a",@progbits
	.sectionflags	@""
	.align	4
.nv.constant0.gluon_tcgen05:
	.zero		976


//--------------------- SYMBOLS --------------------------

	.type		.nv.reservedSmem.offset0,@object
	.size		.nv.reservedSmem.offset0,0x4
	.type		.nv.reservedSmem.cap,@object
	.size		.nv.reservedSmem.cap,0x4
